//
// Generated by NVIDIA NVVM Compiler
//
// Compiler Build ID: CL-36424714
// Cuda compilation tools, release 13.0, V13.0.88
// Based on NVVM 20.0.0
//

.version 9.0
.target sm_100
.address_size 64

	// .globl	thermalDiffusionStep

.visible .entry thermalDiffusionStep(
	.param .u32 thermalDiffusionStep_param_0,
	.param .u32 thermalDiffusionStep_param_1,
	.param .u8 thermalDiffusionStep_param_2,
	.param .u8 thermalDiffusionStep_param_3,
	.param .u64 .ptr .align 1 thermalDiffusionStep_param_4,
	.param .u64 .ptr .align 1 thermalDiffusionStep_param_5,
	.param .u64 .ptr .align 1 thermalDiffusionStep_param_6,
	.param .u8 thermalDiffusionStep_param_7,
	.param .f32 thermalDiffusionStep_param_8
)
{
	.reg .pred 	%p<205>;
	.reg .b16 	%rs<52>;
	.reg .b32 	%r<64>;
	.reg .b32 	%f<182>;
	.reg .b64 	%rd<95>;

	ld.param.u32 	%r19, [thermalDiffusionStep_param_0];
	ld.param.u32 	%r18, [thermalDiffusionStep_param_1];
	ld.param.s8 	%rs1, [thermalDiffusionStep_param_2];
	ld.param.s8 	%rs2, [thermalDiffusionStep_param_3];
	ld.param.u64 	%rd14, [thermalDiffusionStep_param_4];
	ld.param.u64 	%rd15, [thermalDiffusionStep_param_5];
	ld.param.u64 	%rd16, [thermalDiffusionStep_param_6];
	ld.param.s8 	%rs3, [thermalDiffusionStep_param_7];
	ld.param.f32 	%f5, [thermalDiffusionStep_param_8];
	cvta.to.global.u64 	%rd1, %rd14;
	cvta.to.global.u64 	%rd2, %rd15;
	cvta.to.global.u64 	%rd3, %rd16;
	mov.u32 	%r20, %ctaid.x;
	mov.u32 	%r21, %ntid.x;
	mov.u32 	%r22, %tid.x;
	mad.lo.s32 	%r1, %r20, %r21, %r22;
	mov.u32 	%r23, %ctaid.y;
	mov.u32 	%r24, %ntid.y;
	mov.u32 	%r25, %tid.y;
	mad.lo.s32 	%r26, %r23, %r24, %r25;
	mov.u32 	%r27, %ctaid.z;
	mov.u32 	%r28, %ntid.z;
	mov.u32 	%r29, %tid.z;
	mad.lo.s32 	%r3, %r27, %r28, %r29;
	max.s32 	%r30, %r1, %r26;
	max.s32 	%r31, %r3, %r30;
	setp.ge.s32 	%p2, %r31, %r19;
	@%p2 bra 	$L__BB0_114;
	mul.lo.s32 	%r4, %r1, %r19;
	add.s32 	%r5, %r4, %r26;
	mul.lo.s32 	%r6, %r5, %r19;
	add.s32 	%r7, %r6, %r3;
	setp.eq.s16 	%p3, %rs3, 0;
	@%p3 bra 	$L__BB0_3;
	mul.wide.s32 	%rd17, %r7, 4;
	add.s64 	%rd18, %rd3, %rd17;
	ld.global.f32 	%f60, [%rd18];
	add.s64 	%rd19, %rd2, %rd17;
	ld.global.f32 	%f61, [%rd19];
	add.f32 	%f62, %f60, %f61;
	st.global.f32 	[%rd19], %f62;
	bra.uni 	$L__BB0_114;
$L__BB0_3:
	setp.ne.s32 	%p4, %r26, 0;
	mul.wide.s32 	%rd20, %r7, 4;
	add.s64 	%rd4, %rd3, %rd20;
	@%p4 bra 	$L__BB0_8;
	cvt.rn.f32.s32 	%f1, %r1;
	cvt.rn.f32.s32 	%f63, %r18;
	mul.f32 	%f2, %f63, 0f3FA66666;
	add.f32 	%f3, %f2, 0fBF800000;
	setp.geu.f32 	%p5, %f3, %f1;
	@%p5 bra 	$L__BB0_8;
	cvt.rn.f32.u32 	%f64, %r19;
	sub.f32 	%f4, %f64, %f2;
	setp.leu.f32 	%p6, %f4, %f1;
	@%p6 bra 	$L__BB0_8;
	cvt.rn.f32.u32 	%f65, %r3;
	setp.geu.f32 	%p7, %f3, %f65;
	setp.leu.f32 	%p8, %f4, %f65;
	or.pred  	%p9, %p7, %p8;
	@%p9 bra 	$L__BB0_8;
	st.global.f32 	[%rd4], %f5;
	bra.uni 	$L__BB0_9;
$L__BB0_8:
	mov.b32 	%r32, 0;
	st.global.u32 	[%rd4], %r32;
	mov.f32 	%f5, 0f00000000;
$L__BB0_9:
	cvt.s64.s32 	%rd21, %r7;
	setp.ne.s16 	%p10, %rs1, 0;
	cvt.rn.f32.s32 	%f6, %r1;
	cvt.rn.f32.s32 	%f67, %r18;
	mul.f32 	%f68, %f67, 0f3FA66666;
	add.f32 	%f7, %f68, 0fBF800000;
	cvt.rn.f32.u32 	%f69, %r19;
	sub.f32 	%f8, %f69, %f68;
	cvt.rn.f32.u32 	%f70, %r3;
	setp.geu.f32 	%p11, %f7, %f70;
	setp.leu.f32 	%p12, %f8, %f70;
	or.pred  	%p1, %p11, %p12;
	add.s64 	%rd5, %rd2, %rd20;
	add.s64 	%rd6, %rd1, %rd21;
	@%p10 bra 	$L__BB0_53;
	setp.ne.s16 	%p142, %rs2, 0;
	@%p142 bra 	$L__BB0_32;
	setp.lt.s32 	%p168, %r1, -1;
	@%p168 bra 	$L__BB0_15;
	add.s32 	%r57, %r1, 1;
	setp.ge.u32 	%p169, %r57, %r19;
	@%p169 bra 	$L__BB0_15;
	add.s32 	%r58, %r5, %r19;
	mad.lo.s32 	%r8, %r58, %r19, %r3;
	ld.global.u8 	%rs40, [%rd6];
	cvt.u64.u32 	%rd75, %r8;
	add.s64 	%rd76, %rd1, %rd75;
	ld.global.u8 	%rs41, [%rd76];
	setp.ne.s16 	%p170, %rs40, %rs41;
	setp.eq.s16 	%p171, %rs40, 0;
	or.pred  	%p172, %p170, %p171;
	@%p172 bra 	$L__BB0_15;
	mul.wide.u32 	%rd77, %r8, 4;
	add.s64 	%rd78, %rd2, %rd77;
	ld.global.f32 	%f142, [%rd78];
	ld.global.f32 	%f143, [%rd5];
	sub.f32 	%f144, %f142, %f143;
	fma.rn.f32 	%f5, %f144, 0f3E2AAAA6, %f5;
	st.global.f32 	[%rd4], %f5;
$L__BB0_15:
	setp.lt.s32 	%p173, %r1, 1;
	setp.gt.u32 	%p174, %r1, %r19;
	or.pred  	%p175, %p173, %p174;
	@%p175 bra 	$L__BB0_18;
	sub.s32 	%r59, %r4, %r19;
	add.s32 	%r60, %r26, %r59;
	mad.lo.s32 	%r9, %r60, %r19, %r3;
	ld.global.u8 	%rs42, [%rd6];
	cvt.u64.u32 	%rd79, %r9;
	add.s64 	%rd80, %rd1, %rd79;
	ld.global.u8 	%rs43, [%rd80];
	setp.ne.s16 	%p176, %rs42, %rs43;
	setp.eq.s16 	%p177, %rs42, 0;
	or.pred  	%p178, %p176, %p177;
	@%p178 bra 	$L__BB0_18;
	mul.wide.u32 	%rd81, %r9, 4;
	add.s64 	%rd82, %rd2, %rd81;
	ld.global.f32 	%f145, [%rd82];
	ld.global.f32 	%f146, [%rd5];
	sub.f32 	%f147, %f145, %f146;
	fma.rn.f32 	%f5, %f147, 0f3E2AAAA6, %f5;
	st.global.f32 	[%rd4], %f5;
$L__BB0_18:
	setp.lt.s32 	%p179, %r1, 0;
	@%p179 bra 	$L__BB0_22;
	add.s32 	%r61, %r26, 1;
	setp.ge.u32 	%p180, %r61, %r19;
	@%p180 bra 	$L__BB0_22;
	ld.global.u8 	%rs44, [%rd6];
	cvt.s64.s32 	%rd83, %r19;
	add.s64 	%rd84, %rd6, %rd83;
	ld.global.u8 	%rs45, [%rd84];
	setp.ne.s16 	%p181, %rs44, %rs45;
	setp.eq.s16 	%p182, %rs44, 0;
	or.pred  	%p183, %p181, %p182;
	@%p183 bra 	$L__BB0_22;
	mul.wide.s32 	%rd85, %r19, 4;
	add.s64 	%rd86, %rd5, %rd85;
	ld.global.f32 	%f148, [%rd86];
	ld.global.f32 	%f149, [%rd5];
	sub.f32 	%f150, %f148, %f149;
	fma.rn.f32 	%f5, %f150, 0f3E2AAAA6, %f5;
	st.global.f32 	[%rd4], %f5;
$L__BB0_22:
	setp.lt.s32 	%p184, %r1, 0;
	setp.eq.s32 	%p185, %r26, 0;
	or.pred  	%p186, %p184, %p185;
	setp.gt.u32 	%p187, %r26, %r19;
	or.pred  	%p188, %p186, %p187;
	@%p188 bra 	$L__BB0_25;
	add.s32 	%r62, %r5, -1;
	mad.lo.s32 	%r10, %r62, %r19, %r3;
	ld.global.u8 	%rs46, [%rd6];
	cvt.s64.s32 	%rd87, %r10;
	add.s64 	%rd88, %rd1, %rd87;
	ld.global.u8 	%rs47, [%rd88];
	setp.ne.s16 	%p189, %rs46, %rs47;
	setp.eq.s16 	%p190, %rs46, 0;
	or.pred  	%p191, %p189, %p190;
	@%p191 bra 	$L__BB0_25;
	mul.wide.s32 	%rd89, %r10, 4;
	add.s64 	%rd90, %rd2, %rd89;
	ld.global.f32 	%f151, [%rd90];
	ld.global.f32 	%f152, [%rd5];
	sub.f32 	%f153, %f151, %f152;
	fma.rn.f32 	%f5, %f153, 0f3E2AAAA6, %f5;
	st.global.f32 	[%rd4], %f5;
$L__BB0_25:
	setp.lt.s32 	%p192, %r1, 0;
	cvt.s64.s32 	%rd91, %r6;
	cvt.u64.u32 	%rd92, %r3;
	add.s64 	%rd93, %rd92, %rd91;
	shl.b64 	%rd94, %rd93, 2;
	add.s64 	%rd7, %rd2, %rd94;
	add.s64 	%rd8, %rd1, %rd93;
	@%p192 bra 	$L__BB0_29;
	add.s32 	%r63, %r3, 1;
	setp.ge.u32 	%p193, %r63, %r19;
	@%p193 bra 	$L__BB0_29;
	ld.global.u8 	%rs48, [%rd6];
	ld.global.u8 	%rs49, [%rd8+1];
	setp.ne.s16 	%p194, %rs48, %rs49;
	setp.eq.s16 	%p195, %rs48, 0;
	or.pred  	%p196, %p194, %p195;
	@%p196 bra 	$L__BB0_29;
	ld.global.f32 	%f154, [%rd7+4];
	ld.global.f32 	%f155, [%rd5];
	sub.f32 	%f156, %f154, %f155;
	fma.rn.f32 	%f5, %f156, 0f3E2AAAA6, %f5;
	st.global.f32 	[%rd4], %f5;
$L__BB0_29:
	setp.lt.s32 	%p197, %r1, 0;
	setp.eq.s32 	%p198, %r3, 0;
	or.pred  	%p199, %p197, %p198;
	setp.gt.u32 	%p200, %r3, %r19;
	or.pred  	%p201, %p199, %p200;
	@%p201 bra 	$L__BB0_114;
	ld.global.u8 	%rs50, [%rd6];
	ld.global.u8 	%rs51, [%rd8+-1];
	setp.ne.s16 	%p202, %rs50, %rs51;
	setp.eq.s16 	%p203, %rs50, 0;
	or.pred  	%p204, %p202, %p203;
	@%p204 bra 	$L__BB0_114;
	ld.global.f32 	%f157, [%rd7+-4];
	ld.global.f32 	%f158, [%rd5];
	sub.f32 	%f159, %f157, %f158;
	fma.rn.f32 	%f160, %f159, 0f3E2AAAA6, %f5;
	st.global.f32 	[%rd4], %f160;
	bra.uni 	$L__BB0_114;
$L__BB0_32:
	setp.lt.s32 	%p143, %r1, -1;
	@%p143 bra 	$L__BB0_36;
	add.s32 	%r50, %r1, 1;
	setp.ge.u32 	%p144, %r50, %r19;
	@%p144 bra 	$L__BB0_36;
	add.s32 	%r51, %r5, %r19;
	mad.lo.s32 	%r11, %r51, %r19, %r3;
	ld.global.u8 	%rs16, [%rd6];
	cvt.u64.u32 	%rd55, %r11;
	add.s64 	%rd56, %rd1, %rd55;
	ld.global.u8 	%rs17, [%rd56];
	or.b16  	%rs18, %rs16, %rs17;
	and.b16  	%rs19, %rs18, 255;
	setp.eq.s16 	%p145, %rs19, 0;
	@%p145 bra 	$L__BB0_36;
	mul.wide.u32 	%rd57, %r11, 4;
	add.s64 	%rd58, %rd2, %rd57;
	ld.global.f32 	%f123, [%rd58];
	ld.global.f32 	%f124, [%rd5];
	sub.f32 	%f125, %f123, %f124;
	fma.rn.f32 	%f5, %f125, 0f3E2AAAA6, %f5;
	st.global.f32 	[%rd4], %f5;
$L__BB0_36:
	setp.lt.s32 	%p146, %r1, 1;
	setp.gt.u32 	%p147, %r1, %r19;
	or.pred  	%p148, %p146, %p147;
	@%p148 bra 	$L__BB0_39;
	sub.s32 	%r52, %r4, %r19;
	add.s32 	%r53, %r26, %r52;
	mad.lo.s32 	%r12, %r53, %r19, %r3;
	ld.global.u8 	%rs20, [%rd6];
	cvt.u64.u32 	%rd59, %r12;
	add.s64 	%rd60, %rd1, %rd59;
	ld.global.u8 	%rs21, [%rd60];
	or.b16  	%rs22, %rs20, %rs21;
	and.b16  	%rs23, %rs22, 255;
	setp.eq.s16 	%p149, %rs23, 0;
	@%p149 bra 	$L__BB0_39;
	mul.wide.u32 	%rd61, %r12, 4;
	add.s64 	%rd62, %rd2, %rd61;
	ld.global.f32 	%f126, [%rd62];
	ld.global.f32 	%f127, [%rd5];
	sub.f32 	%f128, %f126, %f127;
	fma.rn.f32 	%f5, %f128, 0f3E2AAAA6, %f5;
	st.global.f32 	[%rd4], %f5;
$L__BB0_39:
	setp.lt.s32 	%p150, %r1, 0;
	@%p150 bra 	$L__BB0_43;
	add.s32 	%r54, %r26, 1;
	setp.ge.u32 	%p151, %r54, %r19;
	@%p151 bra 	$L__BB0_43;
	ld.global.u8 	%rs24, [%rd6];
	cvt.s64.s32 	%rd63, %r19;
	add.s64 	%rd64, %rd6, %rd63;
	ld.global.u8 	%rs25, [%rd64];
	or.b16  	%rs26, %rs24, %rs25;
	and.b16  	%rs27, %rs26, 255;
	setp.eq.s16 	%p152, %rs27, 0;
	@%p152 bra 	$L__BB0_43;
	mul.wide.s32 	%rd65, %r19, 4;
	add.s64 	%rd66, %rd5, %rd65;
	ld.global.f32 	%f129, [%rd66];
	ld.global.f32 	%f130, [%rd5];
	sub.f32 	%f131, %f129, %f130;
	fma.rn.f32 	%f5, %f131, 0f3E2AAAA6, %f5;
	st.global.f32 	[%rd4], %f5;
$L__BB0_43:
	setp.lt.s32 	%p153, %r1, 0;
	setp.eq.s32 	%p154, %r26, 0;
	or.pred  	%p155, %p153, %p154;
	setp.gt.u32 	%p156, %r26, %r19;
	or.pred  	%p157, %p155, %p156;
	@%p157 bra 	$L__BB0_46;
	add.s32 	%r55, %r5, -1;
	mad.lo.s32 	%r13, %r55, %r19, %r3;
	ld.global.u8 	%rs28, [%rd6];
	cvt.s64.s32 	%rd67, %r13;
	add.s64 	%rd68, %rd1, %rd67;
	ld.global.u8 	%rs29, [%rd68];
	or.b16  	%rs30, %rs28, %rs29;
	and.b16  	%rs31, %rs30, 255;
	setp.eq.s16 	%p158, %rs31, 0;
	@%p158 bra 	$L__BB0_46;
	mul.wide.s32 	%rd69, %r13, 4;
	add.s64 	%rd70, %rd2, %rd69;
	ld.global.f32 	%f132, [%rd70];
	ld.global.f32 	%f133, [%rd5];
	sub.f32 	%f134, %f132, %f133;
	fma.rn.f32 	%f5, %f134, 0f3E2AAAA6, %f5;
	st.global.f32 	[%rd4], %f5;
$L__BB0_46:
	setp.lt.s32 	%p159, %r1, 0;
	cvt.s64.s32 	%rd71, %r6;
	cvt.u64.u32 	%rd72, %r3;
	add.s64 	%rd73, %rd72, %rd71;
	shl.b64 	%rd74, %rd73, 2;
	add.s64 	%rd9, %rd2, %rd74;
	add.s64 	%rd10, %rd1, %rd73;
	@%p159 bra 	$L__BB0_50;
	add.s32 	%r56, %r3, 1;
	setp.ge.u32 	%p160, %r56, %r19;
	@%p160 bra 	$L__BB0_50;
	ld.global.u8 	%rs32, [%rd6];
	ld.global.u8 	%rs33, [%rd10+1];
	or.b16  	%rs34, %rs32, %rs33;
	and.b16  	%rs35, %rs34, 255;
	setp.eq.s16 	%p161, %rs35, 0;
	@%p161 bra 	$L__BB0_50;
	ld.global.f32 	%f135, [%rd9+4];
	ld.global.f32 	%f136, [%rd5];
	sub.f32 	%f137, %f135, %f136;
	fma.rn.f32 	%f5, %f137, 0f3E2AAAA6, %f5;
	st.global.f32 	[%rd4], %f5;
$L__BB0_50:
	setp.lt.s32 	%p162, %r1, 0;
	setp.eq.s32 	%p163, %r3, 0;
	or.pred  	%p164, %p162, %p163;
	setp.gt.u32 	%p165, %r3, %r19;
	or.pred  	%p166, %p164, %p165;
	@%p166 bra 	$L__BB0_114;
	ld.global.u8 	%rs36, [%rd6];
	ld.global.u8 	%rs37, [%rd10+-1];
	or.b16  	%rs38, %rs36, %rs37;
	and.b16  	%rs39, %rs38, 255;
	setp.eq.s16 	%p167, %rs39, 0;
	@%p167 bra 	$L__BB0_114;
	ld.global.f32 	%f138, [%rd9+-4];
	ld.global.f32 	%f139, [%rd5];
	sub.f32 	%f140, %f138, %f139;
	fma.rn.f32 	%f141, %f140, 0f3E2AAAA6, %f5;
	st.global.f32 	[%rd4], %f141;
	bra.uni 	$L__BB0_114;
$L__BB0_53:
	setp.ne.s16 	%p13, %rs2, 0;
	@%p13 bra 	$L__BB0_87;
	setp.lt.s32 	%p75, %r1, -1;
	@%p75 bra 	$L__BB0_56;
	add.s32 	%r43, %r1, 1;
	setp.lt.u32 	%p76, %r43, %r19;
	@%p76 bra 	$L__BB0_58;
$L__BB0_56:
	setp.leu.f32 	%p77, %f8, %f6;
	setp.geu.f32 	%p78, %f7, %f6;
	setp.ne.s32 	%p79, %r26, 0;
	or.pred  	%p80, %p79, %p78;
	or.pred  	%p81, %p80, %p77;
	or.pred  	%p82, %p81, %p1;
	not.pred 	%p83, %p82;
	@%p83 bra 	$L__BB0_60;
	ld.global.f32 	%f97, [%rd5];
	fma.rn.f32 	%f5, %f97, 0fBE2AAAA6, %f5;
	st.global.f32 	[%rd4], %f5;
	bra.uni 	$L__BB0_60;
$L__BB0_58:
	add.s32 	%r44, %r5, %r19;
	mad.lo.s32 	%r14, %r44, %r19, %r3;
	ld.global.u8 	%rs4, [%rd6];
	cvt.u64.u32 	%rd35, %r14;
	add.s64 	%rd36, %rd1, %rd35;
	ld.global.u8 	%rs5, [%rd36];
	setp.ne.s16 	%p84, %rs4, %rs5;
	@%p84 bra 	$L__BB0_60;
	mul.wide.u32 	%rd37, %r14, 4;
	add.s64 	%rd38, %rd2, %rd37;
	ld.global.f32 	%f98, [%rd38];
	ld.global.f32 	%f99, [%rd5];
	sub.f32 	%f100, %f98, %f99;
	fma.rn.f32 	%f5, %f100, 0f3E2AAAA6, %f5;
	st.global.f32 	[%rd4], %f5;
$L__BB0_60:
	setp.gt.s32 	%p85, %r1, 0;
	setp.le.u32 	%p86, %r1, %r19;
	and.pred  	%p87, %p85, %p86;
	@%p87 bra 	$L__BB0_63;
	setp.leu.f32 	%p89, %f8, %f6;
	setp.geu.f32 	%p90, %f7, %f6;
	setp.ne.s32 	%p91, %r26, 0;
	or.pred  	%p92, %p91, %p90;
	or.pred  	%p93, %p92, %p89;
	or.pred  	%p94, %p93, %p1;
	not.pred 	%p95, %p94;
	@%p95 bra 	$L__BB0_65;
	ld.global.f32 	%f104, [%rd5];
	fma.rn.f32 	%f5, %f104, 0fBE2AAAA6, %f5;
	st.global.f32 	[%rd4], %f5;
	bra.uni 	$L__BB0_65;
$L__BB0_63:
	sub.s32 	%r45, %r4, %r19;
	add.s32 	%r46, %r26, %r45;
	mad.lo.s32 	%r15, %r46, %r19, %r3;
	ld.global.u8 	%rs6, [%rd6];
	cvt.u64.u32 	%rd39, %r15;
	add.s64 	%rd40, %rd1, %rd39;
	ld.global.u8 	%rs7, [%rd40];
	setp.ne.s16 	%p88, %rs6, %rs7;
	@%p88 bra 	$L__BB0_65;
	mul.wide.u32 	%rd41, %r15, 4;
	add.s64 	%rd42, %rd2, %rd41;
	ld.global.f32 	%f101, [%rd42];
	ld.global.f32 	%f102, [%rd5];
	sub.f32 	%f103, %f101, %f102;
	fma.rn.f32 	%f5, %f103, 0f3E2AAAA6, %f5;
	st.global.f32 	[%rd4], %f5;
$L__BB0_65:
	setp.lt.s32 	%p96, %r1, 0;
	@%p96 bra 	$L__BB0_67;
	add.s32 	%r47, %r26, 1;
	setp.lt.u32 	%p97, %r47, %r19;
	@%p97 bra 	$L__BB0_69;
$L__BB0_67:
	setp.leu.f32 	%p99, %f8, %f6;
	setp.geu.f32 	%p100, %f7, %f6;
	setp.ne.s32 	%p101, %r26, 0;
	or.pred  	%p102, %p101, %p100;
	or.pred  	%p103, %p102, %p99;
	or.pred  	%p104, %p103, %p1;
	not.pred 	%p105, %p104;
	@%p105 bra 	$L__BB0_71;
	ld.global.f32 	%f108, [%rd5];
	fma.rn.f32 	%f5, %f108, 0fBE2AAAA6, %f5;
	st.global.f32 	[%rd4], %f5;
	bra.uni 	$L__BB0_71;
$L__BB0_69:
	ld.global.u8 	%rs8, [%rd6];
	cvt.s64.s32 	%rd43, %r19;
	add.s64 	%rd44, %rd6, %rd43;
	ld.global.u8 	%rs9, [%rd44];
	setp.ne.s16 	%p98, %rs8, %rs9;
	@%p98 bra 	$L__BB0_71;
	mul.wide.s32 	%rd45, %r19, 4;
	add.s64 	%rd46, %rd5, %rd45;
	ld.global.f32 	%f105, [%rd46];
	ld.global.f32 	%f106, [%rd5];
	sub.f32 	%f107, %f105, %f106;
	fma.rn.f32 	%f5, %f107, 0f3E2AAAA6, %f5;
	st.global.f32 	[%rd4], %f5;
$L__BB0_71:
	setp.gt.s32 	%p106, %r1, -1;
	setp.ne.s32 	%p107, %r26, 0;
	and.pred  	%p108, %p106, %p107;
	setp.le.u32 	%p109, %r26, %r19;
	and.pred  	%p110, %p108, %p109;
	@%p110 bra 	$L__BB0_74;
	setp.leu.f32 	%p112, %f8, %f6;
	setp.geu.f32 	%p113, %f7, %f6;
	setp.ne.s32 	%p114, %r26, 0;
	or.pred  	%p115, %p114, %p113;
	or.pred  	%p116, %p115, %p112;
	or.pred  	%p117, %p116, %p1;
	not.pred 	%p118, %p117;
	@%p118 bra 	$L__BB0_76;
	ld.global.f32 	%f112, [%rd5];
	fma.rn.f32 	%f5, %f112, 0fBE2AAAA6, %f5;
	st.global.f32 	[%rd4], %f5;
	bra.uni 	$L__BB0_76;
$L__BB0_74:
	add.s32 	%r48, %r5, -1;
	mad.lo.s32 	%r16, %r48, %r19, %r3;
	ld.global.u8 	%rs10, [%rd6];
	cvt.s64.s32 	%rd47, %r16;
	add.s64 	%rd48, %rd1, %rd47;
	ld.global.u8 	%rs11, [%rd48];
	setp.ne.s16 	%p111, %rs10, %rs11;
	@%p111 bra 	$L__BB0_76;
	mul.wide.s32 	%rd49, %r16, 4;
	add.s64 	%rd50, %rd2, %rd49;
	ld.global.f32 	%f109, [%rd50];
	ld.global.f32 	%f110, [%rd5];
	sub.f32 	%f111, %f109, %f110;
	fma.rn.f32 	%f5, %f111, 0f3E2AAAA6, %f5;
	st.global.f32 	[%rd4], %f5;
$L__BB0_76:
	setp.lt.s32 	%p119, %r1, 0;
	cvt.s64.s32 	%rd51, %r6;
	cvt.u64.u32 	%rd52, %r3;
	add.s64 	%rd53, %rd52, %rd51;
	shl.b64 	%rd54, %rd53, 2;
	add.s64 	%rd11, %rd2, %rd54;
	add.s64 	%rd12, %rd1, %rd53;
	@%p119 bra 	$L__BB0_78;
	add.s32 	%r49, %r3, 1;
	setp.lt.u32 	%p120, %r49, %r19;
	@%p120 bra 	$L__BB0_80;
$L__BB0_78:
	setp.leu.f32 	%p122, %f8, %f6;
	setp.geu.f32 	%p123, %f7, %f6;
	setp.ne.s32 	%p124, %r26, 0;
	or.pred  	%p125, %p124, %p123;
	or.pred  	%p126, %p125, %p122;
	or.pred  	%p127, %p126, %p1;
	not.pred 	%p128, %p127;
	@%p128 bra 	$L__BB0_82;
	ld.global.f32 	%f116, [%rd5];
	fma.rn.f32 	%f5, %f116, 0fBE2AAAA6, %f5;
	st.global.f32 	[%rd4], %f5;
	bra.uni 	$L__BB0_82;
$L__BB0_80:
	ld.global.u8 	%rs12, [%rd6];
	ld.global.u8 	%rs13, [%rd12+1];
	setp.ne.s16 	%p121, %rs12, %rs13;
	@%p121 bra 	$L__BB0_82;
	ld.global.f32 	%f113, [%rd11+4];
	ld.global.f32 	%f114, [%rd5];
	sub.f32 	%f115, %f113, %f114;
	fma.rn.f32 	%f5, %f115, 0f3E2AAAA6, %f5;
	st.global.f32 	[%rd4], %f5;
$L__BB0_82:
	setp.gt.s32 	%p129, %r1, -1;
	setp.ne.s32 	%p130, %r3, 0;
	and.pred  	%p131, %p129, %p130;
	setp.le.u32 	%p132, %r3, %r19;
	and.pred  	%p133, %p131, %p132;
	@%p133 bra 	$L__BB0_85;
	setp.leu.f32 	%p135, %f8, %f6;
	setp.geu.f32 	%p136, %f7, %f6;
	setp.ne.s32 	%p137, %r26, 0;
	or.pred  	%p138, %p137, %p136;
	or.pred  	%p139, %p138, %p135;
	or.pred  	%p140, %p139, %p1;
	not.pred 	%p141, %p140;
	@%p141 bra 	$L__BB0_114;
	ld.global.f32 	%f121, [%rd5];
	fma.rn.f32 	%f122, %f121, 0fBE2AAAA6, %f5;
	st.global.f32 	[%rd4], %f122;
	bra.uni 	$L__BB0_114;
$L__BB0_85:
	ld.global.u8 	%rs14, [%rd6];
	ld.global.u8 	%rs15, [%rd12+-1];
	setp.ne.s16 	%p134, %rs14, %rs15;
	@%p134 bra 	$L__BB0_114;
	ld.global.f32 	%f117, [%rd11+-4];
	ld.global.f32 	%f118, [%rd5];
	sub.f32 	%f119, %f117, %f118;
	fma.rn.f32 	%f120, %f119, 0f3E2AAAA6, %f5;
	st.global.f32 	[%rd4], %f120;
	bra.uni 	$L__BB0_114;
$L__BB0_87:
	setp.lt.s32 	%p14, %r1, -1;
	@%p14 bra 	$L__BB0_90;
	add.s32 	%r33, %r1, 1;
	setp.ge.u32 	%p15, %r33, %r19;
	@%p15 bra 	$L__BB0_90;
	add.s32 	%r34, %r5, %r19;
	mad.lo.s32 	%r35, %r34, %r19, %r3;
	mul.wide.u32 	%rd23, %r35, 4;
	add.s64 	%rd24, %rd2, %rd23;
	ld.global.f32 	%f72, [%rd24];
	ld.global.f32 	%f73, [%rd5];
	sub.f32 	%f74, %f72, %f73;
	fma.rn.f32 	%f5, %f74, 0f3E2AAAA6, %f5;
	st.global.f32 	[%rd4], %f5;
	bra.uni 	$L__BB0_92;
$L__BB0_90:
	setp.leu.f32 	%p16, %f8, %f6;
	setp.geu.f32 	%p17, %f7, %f6;
	setp.ne.s32 	%p18, %r26, 0;
	or.pred  	%p19, %p18, %p17;
	or.pred  	%p20, %p19, %p16;
	or.pred  	%p21, %p20, %p1;
	not.pred 	%p22, %p21;
	@%p22 bra 	$L__BB0_92;
	ld.global.f32 	%f71, [%rd5];
	fma.rn.f32 	%f5, %f71, 0fBE2AAAA6, %f5;
	st.global.f32 	[%rd4], %f5;
$L__BB0_92:
	setp.gt.s32 	%p23, %r1, 0;
	setp.le.u32 	%p24, %r1, %r19;
	and.pred  	%p25, %p23, %p24;
	@%p25 bra 	$L__BB0_95;
	setp.leu.f32 	%p26, %f8, %f6;
	setp.geu.f32 	%p27, %f7, %f6;
	setp.ne.s32 	%p28, %r26, 0;
	or.pred  	%p29, %p28, %p27;
	or.pred  	%p30, %p29, %p26;
	or.pred  	%p31, %p30, %p1;
	not.pred 	%p32, %p31;
	@%p32 bra 	$L__BB0_96;
	ld.global.f32 	%f78, [%rd5];
	fma.rn.f32 	%f5, %f78, 0fBE2AAAA6, %f5;
	st.global.f32 	[%rd4], %f5;
	bra.uni 	$L__BB0_96;
$L__BB0_95:
	sub.s32 	%r36, %r4, %r19;
	add.s32 	%r37, %r26, %r36;
	mad.lo.s32 	%r38, %r37, %r19, %r3;
	mul.wide.u32 	%rd25, %r38, 4;
	add.s64 	%rd26, %rd2, %rd25;
	ld.global.f32 	%f75, [%rd26];
	ld.global.f32 	%f76, [%rd5];
	sub.f32 	%f77, %f75, %f76;
	fma.rn.f32 	%f5, %f77, 0f3E2AAAA6, %f5;
	st.global.f32 	[%rd4], %f5;
$L__BB0_96:
	setp.lt.s32 	%p33, %r1, 0;
	@%p33 bra 	$L__BB0_98;
	add.s32 	%r39, %r26, 1;
	setp.lt.u32 	%p34, %r39, %r19;
	@%p34 bra 	$L__BB0_100;
$L__BB0_98:
	setp.leu.f32 	%p35, %f8, %f6;
	setp.geu.f32 	%p36, %f7, %f6;
	setp.ne.s32 	%p37, %r26, 0;
	or.pred  	%p38, %p37, %p36;
	or.pred  	%p39, %p38, %p35;
	or.pred  	%p40, %p39, %p1;
	not.pred 	%p41, %p40;
	@%p41 bra 	$L__BB0_101;
	ld.global.f32 	%f82, [%rd5];
	fma.rn.f32 	%f5, %f82, 0fBE2AAAA6, %f5;
	st.global.f32 	[%rd4], %f5;
	bra.uni 	$L__BB0_101;
$L__BB0_100:
	mul.wide.s32 	%rd27, %r19, 4;
	add.s64 	%rd28, %rd5, %rd27;
	ld.global.f32 	%f79, [%rd28];
	ld.global.f32 	%f80, [%rd5];
	sub.f32 	%f81, %f79, %f80;
	fma.rn.f32 	%f5, %f81, 0f3E2AAAA6, %f5;
	st.global.f32 	[%rd4], %f5;
$L__BB0_101:
	setp.gt.s32 	%p42, %r1, -1;
	setp.ne.s32 	%p43, %r26, 0;
	and.pred  	%p44, %p42, %p43;
	setp.le.u32 	%p45, %r26, %r19;
	and.pred  	%p46, %p44, %p45;
	@%p46 bra 	$L__BB0_104;
	setp.leu.f32 	%p47, %f8, %f6;
	setp.geu.f32 	%p48, %f7, %f6;
	setp.ne.s32 	%p49, %r26, 0;
	or.pred  	%p50, %p49, %p48;
	or.pred  	%p51, %p50, %p47;
	or.pred  	%p52, %p51, %p1;
	not.pred 	%p53, %p52;
	@%p53 bra 	$L__BB0_105;
	ld.global.f32 	%f86, [%rd5];
	fma.rn.f32 	%f5, %f86, 0fBE2AAAA6, %f5;
	st.global.f32 	[%rd4], %f5;
	bra.uni 	$L__BB0_105;
$L__BB0_104:
	add.s32 	%r40, %r5, -1;
	mad.lo.s32 	%r41, %r40, %r19, %r3;
	mul.wide.s32 	%rd29, %r41, 4;
	add.s64 	%rd30, %rd2, %rd29;
	ld.global.f32 	%f83, [%rd30];
	ld.global.f32 	%f84, [%rd5];
	sub.f32 	%f85, %f83, %f84;
	fma.rn.f32 	%f5, %f85, 0f3E2AAAA6, %f5;
	st.global.f32 	[%rd4], %f5;
$L__BB0_105:
	setp.lt.s32 	%p54, %r1, 0;
	cvt.s64.s32 	%rd31, %r6;
	cvt.u64.u32 	%rd32, %r3;
	add.s64 	%rd33, %rd32, %rd31;
	shl.b64 	%rd34, %rd33, 2;
	add.s64 	%rd13, %rd2, %rd34;
	@%p54 bra 	$L__BB0_107;
	add.s32 	%r42, %r3, 1;
	setp.lt.u32 	%p55, %r42, %r19;
	@%p55 bra 	$L__BB0_109;
$L__BB0_107:
	setp.leu.f32 	%p56, %f8, %f6;
	setp.geu.f32 	%p57, %f7, %f6;
	setp.ne.s32 	%p58, %r26, 0;
	or.pred  	%p59, %p58, %p57;
	or.pred  	%p60, %p59, %p56;
	or.pred  	%p61, %p60, %p1;
	not.pred 	%p62, %p61;
	@%p62 bra 	$L__BB0_110;
	ld.global.f32 	%f90, [%rd5];
	fma.rn.f32 	%f5, %f90, 0fBE2AAAA6, %f5;
	st.global.f32 	[%rd4], %f5;
	bra.uni 	$L__BB0_110;
$L__BB0_109:
	ld.global.f32 	%f87, [%rd13+4];
	ld.global.f32 	%f88, [%rd5];
	sub.f32 	%f89, %f87, %f88;
	fma.rn.f32 	%f5, %f89, 0f3E2AAAA6, %f5;
	st.global.f32 	[%rd4], %f5;
$L__BB0_110:
	setp.gt.s32 	%p63, %r1, -1;
	setp.ne.s32 	%p64, %r3, 0;
	and.pred  	%p65, %p63, %p64;
	setp.le.u32 	%p66, %r3, %r19;
	and.pred  	%p67, %p65, %p66;
	@%p67 bra 	$L__BB0_113;
	setp.leu.f32 	%p68, %f8, %f6;
	setp.geu.f32 	%p69, %f7, %f6;
	setp.ne.s32 	%p70, %r26, 0;
	or.pred  	%p71, %p70, %p69;
	or.pred  	%p72, %p71, %p68;
	or.pred  	%p73, %p72, %p1;
	not.pred 	%p74, %p73;
	@%p74 bra 	$L__BB0_114;
	ld.global.f32 	%f95, [%rd5];
	fma.rn.f32 	%f96, %f95, 0fBE2AAAA6, %f5;
	st.global.f32 	[%rd4], %f96;
	bra.uni 	$L__BB0_114;
$L__BB0_113:
	ld.global.f32 	%f91, [%rd13+-4];
	ld.global.f32 	%f92, [%rd5];
	sub.f32 	%f93, %f91, %f92;
	fma.rn.f32 	%f94, %f93, 0f3E2AAAA6, %f5;
	st.global.f32 	[%rd4], %f94;
$L__BB0_114:
	ret;

}


// ===== COMPILED SASS (sm_100) =====

	.target	sm_100

	.elftype	@"ET_EXEC"


//--------------------- .note.nv.tkinfo           --------------------------
	.section	.note.nv.tkinfo,"",@"SHT_NOTE"
	.sectionflags	@"SHF_NOTE_NV_TKINFO"
	.tkinfo
        /*0018*/ 	.word	0x00000002
        /*0030*/ 	.string	""
        /*0030*/ 	.string	"ptxas"
        /*0030*/ 	.string	"Cuda compilation tools, release 13.0, V13.0.88"
        /*0030*/ 	.string	"Build cuda_13.0.r13.0/compiler.36424714_0"
        /*0030*/ 	.string	"-arch sm_100 -m 64 "



//--------------------- .note.nv.cuinfo           --------------------------
	.section	.note.nv.cuinfo,"",@"SHT_NOTE"
	.sectionflags	@"SHF_NOTE_NV_CUINFO"
        /*0018*/ 	.short	0x0002
        /*001a*/ 	.short	0x0064
        /*001c*/ 	.short	0x0082
	.zero		2


//--------------------- .nv.info                  --------------------------
	.section	.nv.info,"",@"SHT_CUDA_INFO"
	.align	4


	//----- nvinfo : EIATTR_REGCOUNT
	.align		4
        /*0000*/ 	.byte	0x04, 0x2f
        /*0002*/ 	.short	(.L_1 - .L_0)
	.align		4
.L_0:
        /*0004*/ 	.word	index@(thermalDiffusionStep)
        /*0008*/ 	.word	0x0000001a


	//----- nvinfo : EIATTR_FRAME_SIZE
	.align		4
.L_1:
        /*000c*/ 	.byte	0x04, 0x11
        /*000e*/ 	.short	(.L_3 - .L_2)
	.align		4
.L_2:
        /*0010*/ 	.word	index@(thermalDiffusionStep)
        /*0014*/ 	.word	0x00000000


	//----- nvinfo : EIATTR_MIN_STACK_SIZE
	.align		4
.L_3:
        /*0018*/ 	.byte	0x04, 0x12
        /*001a*/ 	.short	(.L_5 - .L_4)
	.align		4
.L_4:
        /*001c*/ 	.word	index@(thermalDiffusionStep)
        /*0020*/ 	.word	0x00000000
.L_5:


//--------------------- .nv.compat                --------------------------
	.section	.nv.compat,"",@"SHT_CUDA_COMPAT_INFO"
	.align	4
        /*0000*/ 	.byte	0x02, 0x09, 0x00, 0x00, 0x02, 0x02, 0x01, 0x00, 0x02, 0x05, 0x05, 0x00, 0x03, 0x07, 0x01, 0x01
        /*0010*/ 	.byte	0x02, 0x03, 0x00, 0x00, 0x02, 0x06, 0x01, 0x00, 0x04, 0x0b, 0x08, 0x00, 0x09, 0x00, 0x00, 0x00
        /*0020*/ 	.byte	0x00, 0x00, 0x00, 0x00


//--------------------- .nv.info.thermalDiffusionStep --------------------------
	.section	.nv.info.thermalDiffusionStep,"",@"SHT_CUDA_INFO"
	.sectionflags	@""
	.align	4


	//----- nvinfo : EIATTR_CUDA_API_VERSION
	.align		4
        /*0000*/ 	.byte	0x04, 0x37
        /*0002*/ 	.short	(.L_7 - .L_6)
.L_6:
        /*0004*/ 	.word	0x00000082


	//----- nvinfo : EIATTR_KPARAM_INFO
	.align		4
.L_7:
        /*0008*/ 	.byte	0x04, 0x17
        /*000a*/ 	.short	(.L_9 - .L_8)
.L_8:
        /*000c*/ 	.word	0x00000000
        /*0010*/ 	.short	0x0008
        /*0012*/ 	.short	0x002c
        /*0014*/ 	.byte	0x00, 0xf0, 0x11, 0x00


	//----- nvinfo : EIATTR_KPARAM_INFO
	.align		4
.L_9:
        /*0018*/ 	.byte	0x04, 0x17
        /*001a*/ 	.short	(.L_11 - .L_10)
.L_10:
        /*001c*/ 	.word	0x00000000
        /*0020*/ 	.short	0x0007
        /*0022*/ 	.short	0x0028
        /*0024*/ 	.byte	0x00, 0xf0, 0x05, 0x00


	//----- nvinfo : EIATTR_KPARAM_INFO
	.align		4
.L_11:
        /*0028*/ 	.byte	0x04, 0x17
        /*002a*/ 	.short	(.L_13 - .L_12)
.L_12:
        /*002c*/ 	.word	0x00000000
        /*0030*/ 	.short	0x0006
        /*0032*/ 	.short	0x0020
        /*0034*/ 	.byte	0x00, 0xf5, 0x21, 0x00


	//----- nvinfo : EIATTR_KPARAM_INFO
	.align		4
.L_13:
        /*0038*/ 	.byte	0x04, 0x17
        /*003a*/ 	.short	(.L_15 - .L_14)
.L_14:
        /*003c*/ 	.word	0x00000000
        /*0040*/ 	.short	0x0005
        /*0042*/ 	.short	0x0018
        /*0044*/ 	.byte	0x00, 0xf5, 0x21, 0x00


	//----- nvinfo : EIATTR_KPARAM_INFO
	.align		4
.L_15:
        /*0048*/ 	.byte	0x04, 0x17
        /*004a*/ 	.short	(.L_17 - .L_16)
.L_16:
        /*004c*/ 	.word	0x00000000
        /*0050*/ 	.short	0x0004
        /*0052*/ 	.short	0x0010
        /*0054*/ 	.byte	0x00, 0xf5, 0x21, 0x00


	//----- nvinfo : EIATTR_KPARAM_INFO
	.align		4
.L_17:
        /*0058*/ 	.byte	0x04, 0x17
        /*005a*/ 	.short	(.L_19 - .L_18)
.L_18:
        /*005c*/ 	.word	0x00000000
        /*0060*/ 	.short	0x0003
        /*0062*/ 	.short	0x0009
        /*0064*/ 	.byte	0x00, 0xf0, 0x05, 0x00


	//----- nvinfo : EIATTR_KPARAM_INFO
	.align		4
.L_19:
        /*0068*/ 	.byte	0x04, 0x17
        /*006a*/ 	.short	(.L_21 - .L_20)
.L_20:
        /*006c*/ 	.word	0x00000000
        /*0070*/ 	.short	0x0002
        /*0072*/ 	.short	0x0008
        /*0074*/ 	.byte	0x00, 0xf0, 0x05, 0x00


	//----- nvinfo : EIATTR_KPARAM_INFO
	.align		4
.L_21:
        /*0078*/ 	.byte	0x04, 0x17
        /*007a*/ 	.short	(.L_23 - .L_22)
.L_22:
        /*007c*/ 	.word	0x00000000
        /*0080*/ 	.short	0x0001
        /*0082*/ 	.short	0x0004
        /*0084*/ 	.byte	0x00, 0xf0, 0x11, 0x00


	//----- nvinfo : EIATTR_KPARAM_INFO
	.align		4
.L_23:
        /*0088*/ 	.byte	0x04, 0x17
        /*008a*/ 	.short	(.L_25 - .L_24)
.L_24:
        /*008c*/ 	.word	0x00000000
        /*0090*/ 	.short	0x0000
        /*0092*/ 	.short	0x0000
        /*0094*/ 	.byte	0x00, 0xf0, 0x11, 0x00


	//----- nvinfo : EIATTR_SPARSE_MMA_MASK
	.align		4
.L_25:
        /*0098*/ 	.byte	0x03, 0x50
        /*009a*/ 	.short	0x0000


	//----- nvinfo : EIATTR_MAXREG_COUNT
	.align		4
        /*009c*/ 	.byte	0x03, 0x1b
        /*009e*/ 	.short	0x00ff


	//----- nvinfo : EIATTR_MERCURY_ISA_VERSION
	.align		4
        /*00a0*/ 	.byte	0x03, 0x5f
        /*00a2*/ 	.short	0x0101


	//----- nvinfo : EIATTR_VRC_CTA_INIT_COUNT
	.align		4
        /*00a4*/ 	.byte	0x02, 0x4a
	.zero		1
	.zero		1


	//----- nvinfo : EIATTR_EXIT_INSTR_OFFSETS
	.align		4
        /*00a8*/ 	.byte	0x04, 0x1c
        /*00aa*/ 	.short	(.L_27 - .L_26)


	//   ....[0]....
.L_26:
        /*00ac*/ 	.word	0x00000100


	//   ....[1]....
        /*00b0*/ 	.word	0x00000230


	//   ....[2]....
        /*00b4*/ 	.word	0x00000c10


	//   ....[3]....
        /*00b8*/ 	.word	0x00000c60


	//   ....[4]....
        /*00bc*/ 	.word	0x00000cc0


	//   ....[5]....
        /*00c0*/ 	.word	0x00001330


	//   ....[6]....
        /*00c4*/ 	.word	0x00001370


	//   ....[7]....
        /*00c8*/ 	.word	0x000013d0


	//   ....[8]....
        /*00cc*/ 	.word	0x00001d80


	//   ....[9]....
        /*00d0*/ 	.word	0x00001dc0


	//   ....[10]....
        /*00d4*/ 	.word	0x00001e00


	//   ....[11]....
        /*00d8*/ 	.word	0x00001e60


	//   ....[12]....
        /*00dc*/ 	.word	0x00002600


	//   ....[13]....
        /*00e0*/ 	.word	0x00002640


	//   ....[14]....
        /*00e4*/ 	.word	0x000026a0


	//----- nvinfo : EIATTR_CRS_STACK_SIZE
	.align		4
.L_27:
        /*00e8*/ 	.byte	0x04, 0x1e
        /*00ea*/ 	.short	(.L_29 - .L_28)
.L_28:
        /*00ec*/ 	.word	0x00000000


	//----- nvinfo : EIATTR_CBANK_PARAM_SIZE
	.align		4
.L_29:
        /*00f0*/ 	.byte	0x03, 0x19
        /*00f2*/ 	.short	0x0030


	//----- nvinfo : EIATTR_PARAM_CBANK
	.align		4
        /*00f4*/ 	.byte	0x04, 0x0a
        /*00f6*/ 	.short	(.L_31 - .L_30)
	.align		4
.L_30:
        /*00f8*/ 	.word	index@(.nv.constant0.thermalDiffusionStep)
        /*00fc*/ 	.short	0x0380
        /*00fe*/ 	.short	0x0030


	//----- nvinfo : EIATTR_SW_WAR
	.align		4
.L_31:
        /*0100*/ 	.byte	0x04, 0x36
        /*0102*/ 	.short	(.L_33 - .L_32)
.L_32:
        /*0104*/ 	.word	0x00000008
.L_33:


//--------------------- .nv.callgraph             --------------------------
	.section	.nv.callgraph,"",@"SHT_CUDA_CALLGRAPH"
	.align	4
	.sectionentsize	8
	.align		4
        /*0000*/ 	.word	0x00000000
	.align		4
        /*0004*/ 	.word	0xffffffff
	.align		4
        /*0008*/ 	.word	0x00000000
	.align		4
        /*000c*/ 	.word	0xfffffffe
	.align		4
        /*0010*/ 	.word	0x00000000
	.align		4
        /*0014*/ 	.word	0xfffffffd
	.align		4
        /*0018*/ 	.word	0x00000000
	.align		4
        /*001c*/ 	.word	0xfffffffc


//--------------------- .text.thermalDiffusionStep --------------------------
	.section	.text.thermalDiffusionStep,"ax",@progbits
	.align	128
        .global         thermalDiffusionStep
        .type           thermalDiffusionStep,@function
        .size           thermalDiffusionStep,(.L_x_61 - thermalDiffusionStep)
        .other          thermalDiffusionStep,@"STO_CUDA_ENTRY STV_DEFAULT"
thermalDiffusionStep:
.text.thermalDiffusionStep:
[----:B------:R-:W-:Y:S01]  /*0000*/  LDC R1, c[0x0][0x37c] ;  /* 0x0000df00ff017b82 */ /* 0x000fe20000000800 */
[----:B------:R-:W0:Y:S07]  /*0010*/  S2R R2, SR_TID.X ;  /* 0x0000000000027919 */ /* 0x000e2e0000002100 */
[----:B------:R-:W0:Y:S01]  /*0020*/  LDC R3, c[0x0][0x360] ;  /* 0x0000d800ff037b82 */ /* 0x000e220000000800 */
[----:B------:R-:W1:Y:S01]  /*0030*/  S2R R4, SR_TID.Y ;  /* 0x0000000000047919 */ /* 0x000e620000002200 */
[----:B------:R-:W2:Y:S06]  /*0040*/  S2R R6, SR_TID.Z ;  /* 0x0000000000067919 */ /* 0x000eac0000002300 */
[----:B------:R-:W1:Y:S08]  /*0050*/  LDC R5, c[0x0][0x364] ;  /* 0x0000d900ff057b82 */ /* 0x000e700000000800 */
[----:B------:R-:W0:Y:S08]  /*0060*/  S2UR UR4, SR_CTAID.X ;  /* 0x00000000000479c3 */ /* 0x000e300000002500 */
[----:B------:R-:W1:Y:S08]  /*0070*/  S2UR UR5, SR_CTAID.Y ;  /* 0x00000000000579c3 */ /* 0x000e700000002600 */
[----:B------:R-:W2:Y:S08]  /*0080*/  S2UR UR6, SR_CTAID.Z ;  /* 0x00000000000679c3 */ /* 0x000eb00000002700 */
[----:B------:R-:W2:Y:S01]  /*0090*/  LDC R7, c[0x0][0x368] ;  /* 0x0000da00ff077b82 */ /* 0x000ea20000000800 */
[----:B0-----:R-:W-:-:S07]  /*00a0*/  IMAD R3, R3, UR4, R2 ;  /* 0x0000000403037c24 */ /* 0x001fce000f8e0202 */
[----:B------:R-:W0:Y:S01]  /*00b0*/  LDC R0, c[0x0][0x380] ;  /* 0x0000e000ff007b82 */ /* 0x000e220000000800 */
[----:B-1----:R-:W-:Y:S02]  /*00c0*/  IMAD R5, R5, UR5, R4 ;  /* 0x0000000505057c24 */ /* 0x002fe4000f8e0204 */
[----:B--2---:R-:W-:-:S05]  /*00d0*/  IMAD R7, R7, UR6, R6 ;  /* 0x0000000607077c24 */ /* 0x004fca000f8e0206 */
[----:B------:R-:W-:-:S04]  /*00e0*/  VIMNMX3 R9, R3, R5, R7, !PT ;  /* 0x000000050309720f */ /* 0x000fc80007800107 */
[----:B0-----:R-:W-:-:S13]  /*00f0*/  ISETP.GE.AND P0, PT, R9, R0, PT ;  /* 0x000000000900720c */ /* 0x001fda0003f06270 */
[----:B------:R-:W-:Y:S05]  /*0100*/  @P0 EXIT ;  /* 0x000000000000094d */ /* 0x000fea0003800000 */
[----:B------:R-:W0:Y:S01]  /*0110*/  LDCU.U8 UR4, c[0x0][0x3a8] ;  /* 0x00007500ff0477ac */ /* 0x000e220008000000 */
[-C--:B------:R-:W-:Y:S01]  /*0120*/  IMAD R9, R3, R0.reuse, R5 ;  /* 0x0000000003097224 */ /* 0x080fe200078e0205 */
[----:B------:R-:W1:Y:S03]  /*0130*/  LDCU UR5, c[0x0][0x3ac] ;  /* 0x00007580ff0577ac */ /* 0x000e660008000800 */
[----:B------:R-:W-:Y:S01]  /*0140*/  IMAD R2, R9, R0, RZ ;  /* 0x0000000009027224 */ /* 0x000fe200078e02ff */
[----:B------:R-:W2:Y:S03]  /*0150*/  LDCU.64 UR6, c[0x0][0x358] ;  /* 0x00006b00ff0677ac */ /* 0x000ea60008000a00 */
[----:B------:R-:W-:Y:S01]  /*0160*/  IMAD.IADD R17, R7, 0x1, R2 ;  /* 0x0000000107117824 */ /* 0x000fe200078e0202 */
[----:B0-----:R-:W-:-:S04]  /*0170*/  UPRMT UR4, UR4, 0x8880, URZ ;  /* 0x0000888004047896 */ /* 0x001fc800080000ff */
[----:B------:R-:W-:Y:S01]  /*0180*/  UISETP.NE.AND UP0, UPT, UR4, URZ, UPT ;  /* 0x000000ff0400728c */ /* 0x000fe2000bf05270 */
[----:B-1----:R-:W-:-:S08]  /*0190*/  IMAD.U32 R4, RZ, RZ, UR5 ;  /* 0x00000005ff047e24 */ /* 0x002fd0000f8e00ff */
[----:B--2---:R-:W-:Y:S05]  /*01a0*/  BRA.U !UP0, `(.L_x_0) ;  /* 0x0000000108247547 */ /* 0x004fea000b800000 */
[----:B------:R-:W0:Y:S08]  /*01b0*/  LDC.64 R2, c[0x0][0x3a0] ;  /* 0x0000e800ff027b82 */ /* 0x000e300000000a00 */
[----:B------:R-:W1:Y:S01]  /*01c0*/  LDC.64 R4, c[0x0][0x398] ;  /* 0x0000e600ff047b82 */ /* 0x000e620000000a00 */
[----:B0-----:R-:W-:-:S06]  /*01d0*/  IMAD.WIDE R2, R17, 0x4, R2 ;  /* 0x0000000411027825 */ /* 0x001fcc00078e0202 */
[----:B------:R-:W2:Y:S01]  /*01e0*/  LDG.E R2, desc[UR6][R2.64] ;  /* 0x0000000602027981 */ /* 0x000ea2000c1e1900 */
[----:B-1----:R-:W-:-:S05]  /*01f0*/  IMAD.WIDE R4, R17, 0x4, R4 ;  /* 0x0000000411047825 */ /* 0x002fca00078e0204 */
[----:B------:R-:W2:Y:S02]  /*0200*/  LDG.E R7, desc[UR6][R4.64] ;  /* 0x0000000604077981 */ /* 0x000ea4000c1e1900 */
[----:B--2---:R-:W-:-:S05]  /*0210*/  FADD R7, R2, R7 ;  /* 0x0000000702077221 */ /* 0x004fca0000000000 */
[----:B------:R-:W-:Y:S01]  /*0220*/  STG.E desc[UR6][R4.64], R7 ;  /* 0x0000000704007986 */ /* 0x000fe2000c101906 */
[----:B------:R-:W-:Y:S05]  /*0230*/  EXIT ;  /* 0x000000000000794d */ /* 0x000fea0003800000 */
.L_x_0:
[----:B------:R-:W0:Y:S01]  /*0240*/  LDC.64 R10, c[0x0][0x3a0] ;  /* 0x0000e800ff0a7b82 */ /* 0x000e220000000a00 */
[----:B------:R-:W-:Y:S01]  /*0250*/  ISETP.NE.AND P0, PT, R5, RZ, PT ;  /* 0x000000ff0500720c */ /* 0x000fe20003f05270 */
[----:B------:R-:W-:Y:S04]  /*0260*/  BSSY.RECONVERGENT B1, `(.L_x_1) ;  /* 0x0000018000017945 */ /* 0x000fe80003800200 */
[----:B------:R-:W-:Y:S01]  /*0270*/  BSSY.RELIABLE B0, `(.L_x_2) ;  /* 0x0000014000007945 */ /* 0x000fe20003800100 */
[----:B0-----:R-:W-:-:S07]  /*0280*/  IMAD.WIDE R10, R17, 0x4, R10 ;  /* 0x00000004110a7825 */ /* 0x001fce00078e020a */
[----:B------:R-:W-:Y:S05]  /*0290*/  @P0 BRA `(.L_x_3) ;  /* 0x0000000000440947 */ /* 0x000fea0003800000 */
[----:B------:R-:W0:Y:S01]  /*02a0*/  LDCU UR4, c[0x0][0x384] ;  /* 0x00007080ff0477ac */ /* 0x000e220008000800 */
[----:B------:R-:W-:Y:S01]  /*02b0*/  IMAD.MOV.U32 R13, RZ, RZ, 0x3fa66666 ;  /* 0x3fa66666ff0d7424 */ /* 0x000fe200078e00ff */
[----:B------:R-:W-:Y:S02]  /*02c0*/  I2FP.F32.S32 R6, R3 ;  /* 0x0000000300067245 */ /* 0x000fe40000201400 */
[----:B0-----:R-:W-:-:S05]  /*02d0*/  I2FP.F32.S32 R8, UR4 ;  /* 0x0000000400087c45 */ /* 0x001fca0008201400 */
[----:B------:R-:W-:-:S05]  /*02e0*/  FFMA R13, R8, R13, -1 ;  /* 0xbf800000080d7423 */ /* 0x000fca000000000d */
[----:B------:R-:W-:-:S13]  /*02f0*/  FSETP.GEU.AND P1, PT, R13, R6, PT ;  /* 0x000000060d00720b */ /* 0x000fda0003f2e000 */
[----:B------:R-:W-:Y:S05]  /*0300*/  @P1 BRA `(.L_x_3) ;  /* 0x0000000000281947 */ /* 0x000fea0003800000 */
[----:B------:R-:W-:-:S05]  /*0310*/  I2FP.F32.U32 R15, R0 ;  /* 0x00000000000f7245 */ /* 0x000fca0000201000 */
[----:B------:R-:W-:Y:S01]  /*0320*/  FFMA R15, R8, -1.2999999523162841797, R15 ;  /* 0xbfa66666080f7823 */ /* 0x000fe2000000000f */
[----:B------:R-:W-:-:S04]  /*0330*/  I2FP.F32.U32 R8, R7 ;  /* 0x0000000700087245 */ /* 0x000fc80000201000 */
[----:B------:R-:W-:-:S04]  /*0340*/  FSETP.GT.AND P1, PT, R15, R8, PT ;  /* 0x000000080f00720b */ /* 0x000fc80003f24000 */
[----:B------:R-:W-:-:S04]  /*0350*/  FSETP.GEU.OR P1, PT, R13, R8, !P1 ;  /* 0x000000080d00720b */ /* 0x000fc80004f2e400 */
[----:B------:R-:W-:-:S13]  /*0360*/  FSETP.LEU.OR P1, PT, R15, R6, P1 ;  /* 0x000000060f00720b */ /* 0x000fda0000f2b400 */
[----:B------:R-:W0:Y:S01]  /*0370*/  @!P1 LDC R13, c[0x0][0x3ac] ;  /* 0x0000eb00ff0d9b82 */ /* 0x000e220000000800 */
[----:B------:R-:W-:Y:S05]  /*0380*/  @!P1 BREAK.RELIABLE B0 ;  /* 0x0000000000009942 */ /* 0x000fea0003800100 */
[----:B0-----:R0:W-:Y:S01]  /*0390*/  @!P1 STG.E desc[UR6][R10.64], R13 ;  /* 0x0000000d0a009986 */ /* 0x0011e2000c101906 */
[----:B------:R-:W-:Y:S05]  /*03a0*/  @!P1 BRA `(.L_x_4) ;  /* 0x00000000000c9947 */ /* 0x000fea0003800000 */
.L_x_3:
[----:B------:R-:W-:Y:S05]  /*03b0*/  BSYNC.RELIABLE B0 ;  /* 0x0000000000007941 */ /* 0x000fea0003800100 */
.L_x_2:
[----:B------:R1:W-:Y:S01]  /*03c0*/  STG.E desc[UR6][R10.64], RZ ;  /* 0x000000ff0a007986 */ /* 0x0003e2000c101906 */
[----:B------:R-:W-:-:S07]  /*03d0*/  IMAD.MOV.U32 R4, RZ, RZ, RZ ;  /* 0x000000ffff047224 */ /* 0x000fce00078e00ff */
.L_x_4:
[----:B------:R-:W-:Y:S05]  /*03e0*/  BSYNC.RECONVERGENT B1 ;  /* 0x0000000000017941 */ /* 0x000fea0003800200 */
.L_x_1:
[----:B------:R-:W-:Y:S05]  /*03f0*/  WARPSYNC.ALL ;  /* 0x0000000000007948 */ /* 0x000fea0003800000 */
[----:B------:R-:W2:Y:S01]  /*0400*/  LDCU.U8 UR4, c[0x0][0x388] ;  /* 0x00007100ff0477ac */ /* 0x000ea20008000000 */
[----:B0-----:R-:W0:Y:S01]  /*0410*/  LDC.64 R12, c[0x0][0x398] ;  /* 0x0000e600ff0c7b82 */ /* 0x001e220000000a00 */
[----:B------:R-:W-:Y:S01]  /*0420*/  I2FP.F32.U32 R19, R0 ;  /* 0x0000000000137245 */ /* 0x000fe20000201000 */
[----:B------:R-:W-:Y:S01]  /*0430*/  IMAD.MOV.U32 R15, RZ, RZ, 0x3fa66666 ;  /* 0x3fa66666ff0f7424 */ /* 0x000fe200078e00ff */
[----:B------:R-:W3:Y:S01]  /*0440*/  LDCU UR5, c[0x0][0x384] ;  /* 0x00007080ff0577ac */ /* 0x000ee20008000800 */
[----:B------:R-:W-:Y:S01]  /*0450*/  I2FP.F32.S32 R21, R3 ;  /* 0x0000000300157245 */ /* 0x000fe20000201400 */
[----:B------:R-:W4:Y:S01]  /*0460*/  LDCU.64 UR8, c[0x0][0x390] ;  /* 0x00007200ff0877ac */ /* 0x000f220008000a00 */
[----:B--2---:R-:W-:Y:S01]  /*0470*/  UPRMT UR4, UR4, 0x8880, URZ ;  /* 0x0000888004047896 */ /* 0x004fe200080000ff */
[----:B---3--:R-:W-:-:S03]  /*0480*/  I2FP.F32.S32 R8, UR5 ;  /* 0x0000000500087c45 */ /* 0x008fc60008201400 */
[----:B------:R-:W-:Y:S01]  /*0490*/  UISETP.NE.AND UP0, UPT, UR4, URZ, UPT ;  /* 0x000000ff0400728c */ /* 0x000fe2000bf05270 */
[C---:B----4-:R-:W-:Y:S01]  /*04a0*/  IADD3 R14, P2, PT, R17.reuse, UR8, RZ ;  /* 0x00000008110e7c10 */ /* 0x050fe2000ff5e0ff */
[C---:B------:R-:W-:Y:S01]  /*04b0*/  FFMA R6, R8.reuse, -1.2999999523162841797, R19 ;  /* 0xbfa6666608067823 */ /* 0x040fe20000000013 */
[----:B------:R-:W-:Y:S01]  /*04c0*/  I2FP.F32.U32 R19, R7 ;  /* 0x0000000700137245 */ /* 0x000fe20000201000 */
[----:B------:R-:W-:Y:S01]  /*04d0*/  FFMA R8, R8, R15, -1 ;  /* 0xbf80000008087423 */ /* 0x000fe2000000000f */
[C---:B------:R-:W-:Y:S01]  /*04e0*/  LEA.HI.X.SX32 R15, R17.reuse, UR9, 0x1, P2 ;  /* 0x00000009110f7c11 */ /* 0x040fe200090f0eff */
[----:B0-----:R-:W-:Y:S01]  /*04f0*/  IMAD.WIDE R16, R17, 0x4, R12 ;  /* 0x0000000411107825 */ /* 0x001fe200078e020c */
[----:B------:R-:W-:-:S04]  /*0500*/  FSETP.GT.AND P1, PT, R6, R19, PT ;  /* 0x000000130600720b */ /* 0x000fc80003f24000 */
[----:B------:R-:W-:Y:S01]  /*0510*/  FSETP.GEU.OR P1, PT, R8, R19, !P1 ;  /* 0x000000130800720b */ /* 0x000fe20004f2e400 */
[----:B------:R-:W-:-:S12]  /*0520*/  BRA.U UP0, `(.L_x_5) ;  /* 0x0000000d00ac7547 */ /* 0x000fd8000b800000 */
[----:B------:R-:W0:Y:S02]  /*0530*/  LDCU.S8 UR4, c[0x0][0x389] ;  /* 0x00007120ff0477ac */ /* 0x000e240008000200 */
[----:B0-----:R-:W-:-:S09]  /*0540*/  UISETP.NE.AND UP0, UPT, UR4, URZ, UPT ;  /* 0x000000ff0400728c */ /* 0x001fd2000bf05270 */
[----:B------:R-:W-:Y:S05]  /*0550*/  BRA.U UP0, `(.L_x_6) ;  /* 0x0000000500dc7547 */ /* 0x000fea000b800000 */
[----:B------:R-:W-:Y:S01]  /*0560*/  VIADD R19, R3, 0x1 ;  /* 0x0000000103137836 */ /* 0x000fe20000000000 */
[C---:B------:R-:W-:Y:S01]  /*0570*/  ISETP.NE.AND P2, PT, R5.reuse, RZ, PT ;  /* 0x000000ff0500720c */ /* 0x040fe20003f45270 */
[----:B------:R-:W-:Y:S01]  /*0580*/  VIADD R21, R5, 0x1 ;  /* 0x0000000105157836 */ /* 0x000fe20000000000 */
[----:B------:R-:W-:Y:S01]  /*0590*/  ISETP.GE.AND P1, PT, R3, RZ, PT ;  /* 0x000000ff0300720c */ /* 0x000fe20003f26270 */
[----:B------:R-:W-:Y:S01]  /*05a0*/  BSSY.RECONVERGENT B1, `(.L_x_7) ;  /* 0x0000018000017945 */ /* 0x000fe20003800200 */
[-C--:B------:R-:W-:Y:S02]  /*05b0*/  ISETP.GE.U32.AND P3, PT, R19, R0.reuse, PT ;  /* 0x000000001300720c */ /* 0x080fe40003f66070 */
[C---:B------:R-:W-:Y:S02]  /*05c0*/  ISETP.GT.U32.AND P0, PT, R3.reuse, R0, PT ;  /* 0x000000000300720c */ /* 0x040fe40003f04070 */
[C---:B------:R-:W-:Y:S02]  /*05d0*/  ISETP.LT.OR P3, PT, R3.reuse, -0x1, P3 ;  /* 0xffffffff0300780c */ /* 0x040fe40001f61670 */
[----:B------:R-:W-:-:S02]  /*05e0*/  ISETP.LT.OR P2, PT, R3, RZ, !P2 ;  /* 0x000000ff0300720c */ /* 0x000fc40005741670 */
[-C--:B------:R-:W-:Y:S02]  /*05f0*/  ISETP.GE.U32.OR P4, PT, R21, R0.reuse, !P1 ;  /* 0x000000001500720c */ /* 0x080fe40004f86470 */
[----:B------:R-:W-:Y:S02]  /*0600*/  ISETP.LT.OR P0, PT, R3, 0x1, P0 ;  /* 0x000000010300780c */ /* 0x000fe40000701670 */
[----:B------:R-:W-:-:S05]  /*0610*/  ISETP.GT.U32.OR P2, PT, R5, R0, P2 ;  /* 0x000000000500720c */ /* 0x000fca0001744470 */
[----:B------:R-:W-:Y:S08]  /*0620*/  @P3 BRA `(.L_x_8) ;  /* 0x00000000003c3947 */ /* 0x000ff00003800000 */
[----:B------:R-:W-:-:S04]  /*0630*/  IMAD.IADD R6, R9, 0x1, R0 ;  /* 0x0000000109067824 */ /* 0x000fc800078e0200 */
[----:B------:R-:W-:Y:S02]  /*0640*/  IMAD R21, R6, R0, R7 ;  /* 0x0000000006157224 */ /* 0x000fe400078e0207 */
[----:B------:R-:W2:Y:S03]  /*0650*/  LDG.E.U8 R6, desc[UR6][R14.64] ;  /* 0x000000060e067981 */ /* 0x000ea6000c1e1100 */
[----:B------:R-:W-:-:S05]  /*0660*/  IADD3 R18, P3, PT, R21, UR8, RZ ;  /* 0x0000000815127c10 */ /* 0x000fca000ff7e0ff */
[----:B------:R-:W-:-:S06]  /*0670*/  IMAD.X R19, RZ, RZ, UR9, P3 ;  /* 0x00000009ff137e24 */ /* 0x000fcc00098e06ff */
[----:B------:R-:W3:Y:S01]  /*0680*/  LDG.E.U8 R19, desc[UR6][R18.64] ;  /* 0x0000000612137981 */ /* 0x000ee2000c1e1100 */
[----:B--2---:R-:W-:-:S04]  /*0690*/  ISETP.NE.AND P3, PT, R6, RZ, PT ;  /* 0x000000ff0600720c */ /* 0x004fc80003f65270 */
[----:B---3--:R-:W-:-:S13]  /*06a0*/  ISETP.NE.OR P3, PT, R6, R19, !P3 ;  /* 0x000000130600720c */ /* 0x008fda0005f65670 */
[----:B------:R-:W-:Y:S05]  /*06b0*/  @P3 BRA `(.L_x_8) ;  /* 0x0000000000183947 */ /* 0x000fea0003800000 */
[----:B------:R-:W-:Y:S02]  /*06c0*/  IMAD.WIDE.U32 R18, R21, 0x4, R12 ;  /* 0x0000000415127825 */ /* 0x000fe400078e000c */
[----:B------:R-:W2:Y:S04]  /*06d0*/  LDG.E R21, desc[UR6][R16.64] ;  /* 0x0000000610157981 */ /* 0x000ea8000c1e1900 */
[----:B------:R-:W2:Y:S02]  /*06e0*/  LDG.E R18, desc[UR6][R18.64] ;  /* 0x0000000612127981 */ /* 0x000ea4000c1e1900 */
[----:B--2---:R-:W-:-:S04]  /*06f0*/  FADD R21, R18, -R21 ;  /* 0x8000001512157221 */ /* 0x004fc80000000000 */
[----:B------:R-:W-:-:S05]  /*0700*/  FFMA R4, R21, 0.16666659712791442871, R4 ;  /* 0x3e2aaaa615047823 */ /* 0x000fca0000000004 */
[----:B------:R0:W-:Y:S02]  /*0710*/  STG.E desc[UR6][R10.64], R4 ;  /* 0x000000040a007986 */ /* 0x0001e4000c101906 */
.L_x_8:
[----:B------:R-:W-:Y:S05]  /*0720*/  BSYNC.RECONVERGENT B1 ;  /* 0x0000000000017941 */ /* 0x000fea0003800200 */
.L_x_7:
[----:B------:R-:W-:Y:S04]  /*0730*/  BSSY.RECONVERGENT B1, `(.L_x_9) ;  /* 0x0000012000017945 */ /* 0x000fe80003800200 */
[----:B------:R-:W-:Y:S05]  /*0740*/  @P0 BRA `(.L_x_10) ;  /* 0x0000000000400947 */ /* 0x000fea0003800000 */
[----:B------:R-:W-:-:S04]  /*0750*/  IMAD R6, R3, R0, -R0 ;  /* 0x0000000003067224 */ /* 0x000fc800078e0a00 */
        /* <DEDUP_REMOVED lines=13> */
[----:B0-----:R-:W-:-:S05]  /*0830*/  FFMA R4, R5, 0.16666659712791442871, R4 ;  /* 0x3e2aaaa605047823 */ /* 0x001fca0000000004 */
[----:B------:R2:W-:Y:S02]  /*0840*/  STG.E desc[UR6][R10.64], R4 ;  /* 0x000000040a007986 */ /* 0x0005e4000c101906 */
.L_x_10:
[----:B------:R-:W-:Y:S05]  /*0850*/  BSYNC.RECONVERGENT B1 ;  /* 0x0000000000017941 */ /* 0x000fea0003800200 */
.L_x_9:
[----:B------:R-:W-:Y:S04]  /*0860*/  BSSY.RECONVERGENT B1, `(.L_x_11) ;  /* 0x000000f000017945 */ /* 0x000fe80003800200 */
[----:B------:R-:W-:Y:S05]  /*0870*/  @P4 BRA `(.L_x_12) ;  /* 0x0000000000344947 */ /* 0x000fea0003800000 */
[----:B------:R-:W-:Y:S01]  /*0880*/  IADD3 R18, P0, PT, R14, R0, RZ ;  /* 0x000000000e127210 */ /* 0x000fe20007f1e0ff */
[----:B------:R-:W3:Y:S03]  /*0890*/  LDG.E.U8 R5, desc[UR6][R14.64] ;  /* 0x000000060e057981 */ /* 0x000ee6000c1e1100 */
[----:B------:R-:W-:-:S05]  /*08a0*/  LEA.HI.X.SX32 R19, R0, R15, 0x1, P0 ;  /* 0x0000000f00137211 */ /* 0x000fca00000f0eff */
[----:B------:R-:W4:Y:S01]  /*08b0*/  LDG.E.U8 R18, desc[UR6][R18.64] ;  /* 0x0000000612127981 */ /* 0x000f22000c1e1100 */
[----:B---3--:R-:W-:-:S04]  /*08c0*/  ISETP.NE.AND P0, PT, R5, RZ, PT ;  /* 0x000000ff0500720c */ /* 0x008fc80003f05270 */
[----:B----4-:R-:W-:-:S13]  /*08d0*/  ISETP.NE.OR P0, PT, R5, R18, !P0 ;  /* 0x000000120500720c */ /* 0x010fda0004705670 */
[----:B------:R-:W-:Y:S05]  /*08e0*/  @P0 BRA `(.L_x_12) ;  /* 0x0000000000180947 */ /* 0x000fea0003800000 */
[----:B------:R-:W-:Y:S01]  /*08f0*/  IMAD.WIDE R18, R0, 0x4, R16 ;  /* 0x0000000400127825 */ /* 0x000fe200078e0210 */
[----:B------:R-:W3:Y:S05]  /*0900*/  LDG.E R5, desc[UR6][R16.64] ;  /* 0x0000000610057981 */ /* 0x000eea000c1e1900 */
[----:B------:R-:W3:Y:S02]  /*0910*/  LDG.E R18, desc[UR6][R18.64] ;  /* 0x0000000612127981 */ /* 0x000ee4000c1e1900 */
[----:B---3--:R-:W-:-:S04]  /*0920*/  FADD R5, R18, -R5 ;  /* 0x8000000512057221 */ /* 0x008fc80000000000 */
[----:B0-2---:R-:W-:-:S05]  /*0930*/  FFMA R4, R5, 0.16666659712791442871, R4 ;  /* 0x3e2aaaa605047823 */ /* 0x005fca0000000004 */
[----:B------:R3:W-:Y:S02]  /*0940*/  STG.E desc[UR6][R10.64], R4 ;  /* 0x000000040a007986 */ /* 0x0007e4000c101906 */
.L_x_12:
[----:B------:R-:W-:Y:S05]  /*0950*/  BSYNC.RECONVERGENT B1 ;  /* 0x0000000000017941 */ /* 0x000fea0003800200 */
.L_x_11:
[----:B------:R-:W-:Y:S04]  /*0960*/  BSSY.RECONVERGENT B1, `(.L_x_13) ;  /* 0x0000011000017945 */ /* 0x000fe80003800200 */
[----:B------:R-:W-:Y:S05]  /*0970*/  @P2 BRA `(.L_x_14) ;  /* 0x00000000003c2947 */ /* 0x000fea0003800000 */
[----:B------:R-:W-:Y:S01]  /*0980*/  VIADD R9, R9, 0xffffffff ;  /* 0xffffffff09097836 */ /* 0x000fe20000000000 */
[----:B------:R-:W4:Y:S03]  /*0990*/  LDG.E.U8 R6, desc[UR6][R14.64] ;  /* 0x000000060e067981 */ /* 0x000f26000c1e1100 */
[----:B------:R-:W-:-:S05]  /*09a0*/  IMAD R5, R9, R0, R7 ;  /* 0x0000000009057224 */ /* 0x000fca00078e0207 */
[----:B------:R-:W-:-:S04]  /*09b0*/  IADD3 R8, P0, PT, R5, UR8, RZ ;  /* 0x0000000805087c10 */ /* 0x000fc8000ff1e0ff */
[----:B------:R-:W-:-:S06]  /*09c0*/  LEA.HI.X.SX32 R9, R5, UR9, 0x1, P0 ;  /* 0x0000000905097c11 */ /* 0x000fcc00080f0eff */
[----:B------:R-:W5:Y:S01]  /*09d0*/  LDG.E.U8 R9, desc[UR6][R8.64] ;  /* 0x0000000608097981 */ /* 0x000f62000c1e1100 */
[----:B----4-:R-:W-:-:S04]  /*09e0*/  ISETP.NE.AND P0, PT, R6, RZ, PT ;  /* 0x000000ff0600720c */ /* 0x010fc80003f05270 */
[----:B-----5:R-:W-:-:S13]  /*09f0*/  ISETP.NE.OR P0, PT, R6, R9, !P0 ;  /* 0x000000090600720c */ /* 0x020fda0004705670 */
[----:B------:R-:W-:Y:S05]  /*0a00*/  @P0 BRA `(.L_x_14) ;  /* 0x0000000000180947 */ /* 0x000fea0003800000 */
[----:B------:R-:W-:Y:S02]  /*0a10*/  IMAD.WIDE R12, R5, 0x4, R12 ;  /* 0x00000004050c7825 */ /* 0x000fe400078e020c */
[----:B------:R-:W4:Y:S04]  /*0a20*/  LDG.E R5, desc[UR6][R16.64] ;  /* 0x0000000610057981 */ /* 0x000f28000c1e1900 */
[----:B------:R-:W4:Y:S02]  /*0a30*/  LDG.E R12, desc[UR6][R12.64] ;  /* 0x000000060c0c7981 */ /* 0x000f24000c1e1900 */
[----:B----4-:R-:W-:-:S04]  /*0a40*/  FADD R5, R12, -R5 ;  /* 0x800000050c057221 */ /* 0x010fc80000000000 */
[----:B0-23--:R-:W-:-:S05]  /*0a50*/  FFMA R4, R5, 0.16666659712791442871, R4 ;  /* 0x3e2aaaa605047823 */ /* 0x00dfca0000000004 */
[----:B------:R4:W-:Y:S02]  /*0a60*/  STG.E desc[UR6][R10.64], R4 ;  /* 0x000000040a007986 */ /* 0x0009e4000c101906 */
.L_x_14:
[----:B------:R-:W-:Y:S05]  /*0a70*/  BSYNC.RECONVERGENT B1 ;  /* 0x0000000000017941 */ /* 0x000fea0003800200 */
.L_x_13:
[----:B------:R-:W5:Y:S01]  /*0a80*/  LDCU.64 UR4, c[0x0][0x398] ;  /* 0x00007300ff0477ac */ /* 0x000f620008000a00 */
[C---:B------:R-:W-:Y:S01]  /*0a90*/  ISETP.NE.AND P0, PT, R7.reuse, RZ, PT ;  /* 0x000000ff0700720c */ /* 0x040fe20003f05270 */
[----:B------:R-:W-:Y:S01]  /*0aa0*/  BSSY.RECONVERGENT B1, `(.L_x_15) ;  /* 0x0000016000017945 */ /* 0x000fe20003800200 */
[----:B------:R-:W-:Y:S02]  /*0ab0*/  IADD3 R5, P2, PT, R7, R2, RZ ;  /* 0x0000000207057210 */ /* 0x000fe40007f5e0ff */
[----:B------:R-:W-:Y:S01]  /*0ac0*/  ISETP.LT.OR P0, PT, R3, RZ, !P0 ;  /* 0x000000ff0300720c */ /* 0x000fe20004701670 */
[----:B------:R-:W-:Y:S01]  /*0ad0*/  VIADD R3, R7, 0x1 ;  /* 0x0000000107037836 */ /* 0x000fe20000000000 */
[----:B------:R-:W-:Y:S02]  /*0ae0*/  LEA.HI.X.SX32 R8, R2, RZ, 0x1, P2 ;  /* 0x000000ff02087211 */ /* 0x000fe400010f0eff */
[----:B------:R-:W-:Y:S02]  /*0af0*/  IADD3 R6, P2, PT, R5, UR8, RZ ;  /* 0x0000000805067c10 */ /* 0x000fe4000ff5e0ff */
[----:B------:R-:W-:-:S02]  /*0b00*/  ISETP.GE.U32.OR P1, PT, R3, R0, !P1 ;  /* 0x000000000300720c */ /* 0x000fc40004f26470 */
[----:B------:R-:W-:Y:S02]  /*0b10*/  ISETP.GT.U32.OR P0, PT, R7, R0, P0 ;  /* 0x000000000700720c */ /* 0x000fe40000704470 */
[----:B------:R-:W-:Y:S02]  /*0b20*/  IADD3.X R7, PT, PT, R8, UR9, RZ, P2, !PT ;  /* 0x0000000908077c10 */ /* 0x000fe400097fe4ff */
[----:B-----5:R-:W-:-:S04]  /*0b30*/  LEA R2, P3, R5, UR4, 0x2 ;  /* 0x0000000405027c11 */ /* 0x020fc8000f8610ff */
[----:B------:R-:W-:-:S03]  /*0b40*/  LEA.HI.X R3, R5, UR5, R8, 0x2, P3 ;  /* 0x0000000505037c11 */ /* 0x000fc600098f1408 */
[----:B------:R-:W-:Y:S06]  /*0b50*/  @P1 BRA `(.L_x_16) ;  /* 0x0000000000281947 */ /* 0x000fec0003800000 */
[----:B------:R-:W5:Y:S04]  /*0b60*/  LDG.E.U8 R0, desc[UR6][R14.64] ;  /* 0x000000060e007981 */ /* 0x000f68000c1e1100 */
[----:B------:R-:W2:Y:S01]  /*0b70*/  LDG.E.U8 R5, desc[UR6][R6.64+0x1] ;  /* 0x0000010606057981 */ /* 0x000ea2000c1e1100 */
[----:B-----5:R-:W-:-:S04]  /*0b80*/  ISETP.NE.AND P1, PT, R0, RZ, PT ;  /* 0x000000ff0000720c */ /* 0x020fc80003f25270 */
[----:B--2---:R-:W-:-:S13]  /*0b90*/  ISETP.NE.OR P1, PT, R0, R5, !P1 ;  /* 0x000000050000720c */ /* 0x004fda0004f25670 */
[----:B------:R-:W-:Y:S05]  /*0ba0*/  @P1 BRA `(.L_x_16) ;  /* 0x0000000000141947 */ /* 0x000fea0003800000 */
[----:B------:R-:W2:Y:S04]  /*0bb0*/  LDG.E R0, desc[UR6][R2.64+0x4] ;  /* 0x0000040602007981 */ /* 0x000ea8000c1e1900 */
[----:B------:R-:W2:Y:S02]  /*0bc0*/  LDG.E R5, desc[UR6][R16.64] ;  /* 0x0000000610057981 */ /* 0x000ea4000c1e1900 */
[----:B--2---:R-:W-:-:S04]  /*0bd0*/  FADD R5, R0, -R5 ;  /* 0x8000000500057221 */ /* 0x004fc80000000000 */
[----:B0--34-:R-:W-:-:S05]  /*0be0*/  FFMA R4, R5, 0.16666659712791442871, R4 ;  /* 0x3e2aaaa605047823 */ /* 0x019fca0000000004 */
[----:B------:R0:W-:Y:S02]  /*0bf0*/  STG.E desc[UR6][R10.64], R4 ;  /* 0x000000040a007986 */ /* 0x0001e4000c101906 */
.L_x_16:
[----:B------:R-:W-:Y:S05]  /*0c00*/  BSYNC.RECONVERGENT B1 ;  /* 0x0000000000017941 */ /* 0x000fea0003800200 */
.L_x_15:
[----:B------:R-:W-:Y:S05]  /*0c10*/  @P0 EXIT ;  /* 0x000000000000094d */ /* 0x000fea0003800000 */
[----:B------:R-:W5:Y:S04]  /*0c20*/  LDG.E.U8 R14, desc[UR6][R14.64] ;  /* 0x000000060e0e7981 */ /* 0x000f68000c1e1100 */
[----:B------:R-:W2:Y:S01]  /*0c30*/  LDG.E.U8 R7, desc[UR6][R6.64+-0x1] ;  /* 0xffffff0606077981 */ /* 0x000ea2000c1e1100 */
[----:B-----5:R-:W-:-:S04]  /*0c40*/  ISETP.NE.AND P0, PT, R14, RZ, PT ;  /* 0x000000ff0e00720c */ /* 0x020fc80003f05270 */
[----:B--2---:R-:W-:-:S13]  /*0c50*/  ISETP.NE.OR P0, PT, R14, R7, !P0 ;  /* 0x000000070e00720c */ /* 0x004fda0004705670 */
[----:B------:R-:W-:Y:S05]  /*0c60*/  @P0 EXIT ;  /* 0x000000000000094d */ /* 0x000fea0003800000 */
[----:B------:R-:W2:Y:S04]  /*0c70*/  LDG.E R2, desc[UR6][R2.64+-0x4] ;  /* 0xfffffc0602027981 */ /* 0x000ea8000c1e1900 */
[----:B------:R-:W2:Y:S02]  /*0c80*/  LDG.E R17, desc[UR6][R16.64] ;  /* 0x0000000610117981 */ /* 0x000ea4000c1e1900 */
[----:B--2---:R-:W-:-:S04]  /*0c90*/  FADD R5, R2, -R17 ;  /* 0x8000001102057221 */ /* 0x004fc80000000000 */
[----:B------:R-:W-:-:S05]  /*0ca0*/  FFMA R5, R5, 0.16666659712791442871, R4 ;  /* 0x3e2aaaa605057823 */ /* 0x000fca0000000004 */
[----:B------:R-:W-:Y:S01]  /*0cb0*/  STG.E desc[UR6][R10.64], R5 ;  /* 0x000000050a007986 */ /* 0x000fe2000c101906 */
[----:B------:R-:W-:Y:S05]  /*0cc0*/  EXIT ;  /* 0x000000000000794d */ /* 0x000fea0003800000 */
.L_x_6:
        /* <DEDUP_REMOVED lines=18> */
[----:B------:R-:W2:Y:S02]  /*0df0*/  LDG.E.U8 R19, desc[UR6][R18.64] ;  /* 0x0000000612137981 */ /* 0x000ea4000c1e1100 */
[----:B--2---:R-:W-:-:S13]  /*0e00*/  LOP3.LUT P3, RZ, R6, 0xff, R19, 0xc8, !PT ;  /* 0x000000ff06ff7812 */ /* 0x004fda000786c813 */
[----:B------:R-:W-:Y:S05]  /*0e10*/  @!P3 BRA `(.L_x_18) ;  /* 0x000000000018b947 */ /* 0x000fea0003800000 */
[----:B------:R-:W-:Y:S02]  /*0e20*/  IMAD.WIDE.U32 R18, R21, 0x4, R12 ;  /* 0x0000000415127825 */ /* 0x000fe400078e000c */
[----:B------:R-:W2:Y:S04]  /*0e30*/  LDG.E R21, desc[UR6][R16.64] ;  /* 0x0000000610157981 */ /* 0x000ea8000c1e1900 */
[----:B------:R-:W2:Y:S02]  /*0e40*/  LDG.E R18, desc[UR6][R18.64] ;  /* 0x0000000612127981 */ /* 0x000ea4000c1e1900 */
[----:B--2---:R-:W-:-:S04]  /*0e50*/  FADD R21, R18, -R21 ;  /* 0x8000001512157221 */ /* 0x004fc80000000000 */
[----:B------:R-:W-:-:S05]  /*0e60*/  FFMA R4, R21, 0.16666659712791442871, R4 ;  /* 0x3e2aaaa615047823 */ /* 0x000fca0000000004 */
[----:B------:R0:W-:Y:S02]  /*0e70*/  STG.E desc[UR6][R10.64], R4 ;  /* 0x000000040a007986 */ /* 0x0001e4000c101906 */
.L_x_18:
[----:B------:R-:W-:Y:S05]  /*0e80*/  BSYNC.RECONVERGENT B1 ;  /* 0x0000000000017941 */ /* 0x000fea0003800200 */
.L_x_17:
[----:B------:R-:W-:Y:S04]  /*0e90*/  BSSY.RECONVERGENT B1, `(.L_x_19) ;  /* 0x0000011000017945 */ /* 0x000fe80003800200 */
[----:B------:R-:W-:Y:S05]  /*0ea0*/  @P1 BRA `(.L_x_20) ;  /* 0x00000000003c1947 */ /* 0x000fea0003800000 */
[----:B------:R-:W-:-:S04]  /*0eb0*/  IMAD R6, R3, R0, -R0 ;  /* 0x0000000003067224 */ /* 0x000fc800078e0a00 */
[----:B------:R-:W-:Y:S02]  /*0ec0*/  IMAD.IADD R6, R5, 0x1, R6 ;  /* 0x0000000105067824 */ /* 0x000fe400078e0206 */
[----:B------:R-:W2:Y:S02]  /*0ed0*/  LDG.E.U8 R5, desc[UR6][R14.64] ;  /* 0x000000060e057981 */ /* 0x000ea4000c1e1100 */
[----:B------:R-:W-:-:S05]  /*0ee0*/  IMAD R21, R6, R0, R7 ;  /* 0x0000000006157224 */ /* 0x000fca00078e0207 */
[----:B------:R-:W-:-:S05]  /*0ef0*/  IADD3 R18, P1, PT, R21, UR8, RZ ;  /* 0x0000000815127c10 */ /* 0x000fca000ff3e0ff */
[----:B------:R-:W-:-:S05]  /*0f00*/  IMAD.X R19, RZ, RZ, UR9, P1 ;  /* 0x00000009ff137e24 */ /* 0x000fca00088e06ff */
[----:B------:R-:W2:Y:S02]  /*0f10*/  LDG.E.U8 R18, desc[UR6][R18.64] ;  /* 0x0000000612127981 */ /* 0x000ea4000c1e1100 */
[----:B--2---:R-:W-:-:S13]  /*0f20*/  LOP3.LUT P1, RZ, R5, 0xff, R18, 0xc8, !PT ;  /* 0x000000ff05ff7812 */ /* 0x004fda000782c812 */
[----:B------:R-:W-:Y:S05]  /*0f30*/  @!P1 BRA `(.L_x_20) ;  /* 0x0000000000189947 */ /* 0x000fea0003800000 */
[----:B------:R-:W-:Y:S01]  /*0f40*/  IMAD.WIDE.U32 R18, R21, 0x4, R12 ;  /* 0x0000000415127825 */ /* 0x000fe200078e000c */
[----:B------:R-:W2:Y:S05]  /*0f50*/  LDG.E R5, desc[UR6][R16.64] ;  /* 0x0000000610057981 */ /* 0x000eaa000c1e1900 */
[----:B------:R-:W2:Y:S02]  /*0f60*/  LDG.E R18, desc[UR6][R18.64] ;  /* 0x0000000612127981 */ /* 0x000ea4000c1e1900 */
[----:B--2---:R-:W-:-:S04]  /*0f70*/  FADD R5, R18, -R5 ;  /* 0x8000000512057221 */ /* 0x004fc80000000000 */
[----:B0-----:R-:W-:-:S05]  /*0f80*/  FFMA R4, R5, 0.16666659712791442871, R4 ;  /* 0x3e2aaaa605047823 */ /* 0x001fca0000000004 */
[----:B------:R2:W-:Y:S02]  /*0f90*/  STG.E desc[UR6][R10.64], R4 ;  /* 0x000000040a007986 */ /* 0x0005e4000c101906 */
.L_x_20:
[----:B------:R-:W-:Y:S05]  /*0fa0*/  BSYNC.RECONVERGENT B1 ;  /* 0x0000000000017941 */ /* 0x000fea0003800200 */
.L_x_19:
[----:B------:R-:W-:Y:S04]  /*0fb0*/  BSSY.RECONVERGENT B1, `(.L_x_21) ;  /* 0x000000e000017945 */ /* 0x000fe80003800200 */
[----:B------:R-:W-:Y:S05]  /*0fc0*/  @P4 BRA `(.L_x_22) ;  /* 0x0000000000304947 */ /* 0x000fea0003800000 */
[----:B------:R-:W-:Y:S01]  /*0fd0*/  IADD3 R18, P1, PT, R14, R0, RZ ;  /* 0x000000000e127210 */ /* 0x000fe20007f3e0ff */
[----:B------:R-:W3:Y:S03]  /*0fe0*/  LDG.E.U8 R5, desc[UR6][R14.64] ;  /* 0x000000060e057981 */ /* 0x000ee6000c1e1100 */
[----:B------:R-:W-:-:S05]  /*0ff0*/  LEA.HI.X.SX32 R19, R0, R15, 0x1, P1 ;  /* 0x0000000f00137211 */ /* 0x000fca00008f0eff */
[----:B------:R-:W3:Y:S02]  /*1000*/  LDG.E.U8 R18, desc[UR6][R18.64] ;  /* 0x0000000612127981 */ /* 0x000ee4000c1e1100 */
[----:B---3--:R-:W-:-:S13]  /*1010*/  LOP3.LUT P1, RZ, R5, 0xff, R18, 0xc8, !PT ;  /* 0x000000ff05ff7812 */ /* 0x008fda000782c812 */
[----:B------:R-:W-:Y:S05]  /*1020*/  @!P1 BRA `(.L_x_22) ;  /* 0x0000000000189947 */ /* 0x000fea0003800000 */
[----:B------:R-:W-:Y:S01]  /*1030*/  IMAD.WIDE R18, R0, 0x4, R16 ;  /* 0x0000000400127825 */ /* 0x000fe200078e0210 */
[----:B------:R-:W3:Y:S05]  /*1040*/  LDG.E R5, desc[UR6][R16.64] ;  /* 0x0000000610057981 */ /* 0x000eea000c1e1900 */
[----:B------:R-:W3:Y:S02]  /*1050*/  LDG.E R18, desc[UR6][R18.64] ;  /* 0x0000000612127981 */ /* 0x000ee4000c1e1900 */
[----:B---3--:R-:W-:-:S04]  /*1060*/  FADD R5, R18, -R5 ;  /* 0x8000000512057221 */ /* 0x008fc80000000000 */
[----:B0-2---:R-:W-:-:S05]  /*1070*/  FFMA R4, R5, 0.16666659712791442871, R4 ;  /* 0x3e2aaaa605047823 */ /* 0x005fca0000000004 */
[----:B------:R3:W-:Y:S02]  /*1080*/  STG.E desc[UR6][R10.64], R4 ;  /* 0x000000040a007986 */ /* 0x0007e4000c101906 */
.L_x_22:
[----:B------:R-:W-:Y:S05]  /*1090*/  BSYNC.RECONVERGENT B1 ;  /* 0x0000000000017941 */ /* 0x000fea0003800200 */
.L_x_21:
[----:B------:R-:W-:Y:S04]  /*10a0*/  BSSY.RECONVERGENT B1, `(.L_x_23) ;  /* 0x0000010000017945 */ /* 0x000fe80003800200 */
[----:B------:R-:W-:Y:S05]  /*10b0*/  @P2 BRA `(.L_x_24) ;  /* 0x0000000000382947 */ /* 0x000fea0003800000 */
[----:B------:R-:W-:Y:S01]  /*10c0*/  VIADD R9, R9, 0xffffffff ;  /* 0xffffffff09097836 */ /* 0x000fe20000000000 */
[----:B------:R-:W4:Y:S03]  /*10d0*/  LDG.E.U8 R5, desc[UR6][R14.64] ;  /* 0x000000060e057981 */ /* 0x000f26000c1e1100 */
[----:B------:R-:W-:-:S05]  /*10e0*/  IMAD R19, R9, R0, R7 ;  /* 0x0000000009137224 */ /* 0x000fca00078e0207 */
[----:B------:R-:W-:-:S04]  /*10f0*/  IADD3 R8, P1, PT, R19, UR8, RZ ;  /* 0x0000000813087c10 */ /* 0x000fc8000ff3e0ff */
[----:B------:R-:W-:-:S05]  /*1100*/  LEA.HI.X.SX32 R9, R19, UR9, 0x1, P1 ;  /* 0x0000000913097c11 */ /* 0x000fca00088f0eff */
[----:B------:R-:W4:Y:S02]  /*1110*/  LDG.E.U8 R8, desc[UR6][R8.64] ;  /* 0x0000000608087981 */ /* 0x000f24000c1e1100 */
[----:B----4-:R-:W-:-:S13]  /*1120*/  LOP3.LUT P1, RZ, R5, 0xff, R8, 0xc8, !PT ;  /* 0x000000ff05ff7812 */ /* 0x010fda000782c808 */
[----:B------:R-:W-:Y:S05]  /*1130*/  @!P1 BRA `(.L_x_24) ;  /* 0x0000000000189947 */ /* 0x000fea0003800000 */
[----:B------:R-:W-:Y:S01]  /*1140*/  IMAD.WIDE R12, R19, 0x4, R12 ;  /* 0x00000004130c7825 */ /* 0x000fe200078e020c */
[----:B------:R-:W4:Y:S05]  /*1150*/  LDG.E R5, desc[UR6][R16.64] ;  /* 0x0000000610057981 */ /* 0x000f2a000c1e1900 */
[----:B------:R-:W4:Y:S02]  /*1160*/  LDG.E R12, desc[UR6][R12.64] ;  /* 0x000000060c0c7981 */ /* 0x000f24000c1e1900 */
[----:B----4-:R-:W-:-:S04]  /*1170*/  FADD R5, R12, -R5 ;  /* 0x800000050c057221 */ /* 0x010fc80000000000 */
[----:B0-23--:R-:W-:-:S05]  /*1180*/  FFMA R4, R5, 0.16666659712791442871, R4 ;  /* 0x3e2aaaa605047823 */ /* 0x00dfca0000000004 */
[----:B------:R4:W-:Y:S02]  /*1190*/  STG.E desc[UR6][R10.64], R4 ;  /* 0x000000040a007986 */ /* 0x0009e4000c101906 */
.L_x_24:
[----:B------:R-:W-:Y:S05]  /*11a0*/  BSYNC.RECONVERGENT B1 ;  /* 0x0000000000017941 */ /* 0x000fea0003800200 */
.L_x_23:
        /* <DEDUP_REMOVED lines=15> */
[----:B------:R-:W5:Y:S02]  /*12a0*/  LDG.E.U8 R5, desc[UR6][R6.64+0x1] ;  /* 0x0000010606057981 */ /* 0x000f64000c1e1100 */
[----:B-----5:R-:W-:-:S13]  /*12b0*/  LOP3.LUT P0, RZ, R0, 0xff, R5, 0xc8, !PT ;  /* 0x000000ff00ff7812 */ /* 0x020fda000780c805 */
[----:B------:R-:W-:Y:S05]  /*12c0*/  @!P0 BRA `(.L_x_26) ;  /* 0x0000000000148947 */ /* 0x000fea0003800000 */
[----:B------:R-:W5:Y:S04]  /*12d0*/  LDG.E R0, desc[UR6][R2.64+0x4] ;  /* 0x0000040602007981 */ /* 0x000f68000c1e1900 */
[----:B------:R-:W5:Y:S02]  /*12e0*/  LDG.E R5, desc[UR6][R16.64] ;  /* 0x0000000610057981 */ /* 0x000f64000c1e1900 */
[----:B-----5:R-:W-:-:S04]  /*12f0*/  FADD R5, R0, -R5 ;  /* 0x8000000500057221 */ /* 0x020fc80000000000 */
[----:B0-234-:R-:W-:-:S05]  /*1300*/  FFMA R4, R5, 0.16666659712791442871, R4 ;  /* 0x3e2aaaa605047823 */ /* 0x01dfca0000000004 */
[----:B------:R0:W-:Y:S02]  /*1310*/  STG.E desc[UR6][R10.64], R4 ;  /* 0x000000040a007986 */ /* 0x0001e4000c101906 */
.L_x_26:
[----:B------:R-:W-:Y:S05]  /*1320*/  BSYNC.RECONVERGENT B1 ;  /* 0x0000000000017941 */ /* 0x000fea0003800200 */
.L_x_25:
[----:B------:R-:W-:Y:S05]  /*1330*/  @P1 EXIT ;  /* 0x000000000000194d */ /* 0x000fea0003800000 */
[----:B------:R-:W5:Y:S04]  /*1340*/  LDG.E.U8 R14, desc[UR6][R14.64] ;  /* 0x000000060e0e7981 */ /* 0x000f68000c1e1100 */
[----:B------:R-:W5:Y:S02]  /*1350*/  LDG.E.U8 R7, desc[UR6][R6.64+-0x1] ;  /* 0xffffff0606077981 */ /* 0x000f64000c1e1100 */
[----:B-----5:R-:W-:-:S13]  /*1360*/  LOP3.LUT P0, RZ, R14, 0xff, R7, 0xc8, !PT ;  /* 0x000000ff0eff7812 */ /* 0x020fda000780c807 */
[----:B------:R-:W-:Y:S05]  /*1370*/  @!P0 EXIT ;  /* 0x000000000000894d */ /* 0x000fea0003800000 */
[----:B------:R-:W5:Y:S04]  /*1380*/  LDG.E R2, desc[UR6][R2.64+-0x4] ;  /* 0xfffffc0602027981 */ /* 0x000f68000c1e1900 */
[----:B------:R-:W5:Y:S02]  /*1390*/  LDG.E R17, desc[UR6][R16.64] ;  /* 0x0000000610117981 */ /* 0x000f64000c1e1900 */
[----:B-----5:R-:W-:-:S04]  /*13a0*/  FADD R5, R2, -R17 ;  /* 0x8000001102057221 */ /* 0x020fc80000000000 */
[----:B------:R-:W-:-:S05]  /*13b0*/  FFMA R5, R5, 0.16666659712791442871, R4 ;  /* 0x3e2aaaa605057823 */ /* 0x000fca0000000004 */
[----:B------:R-:W-:Y:S01]  /*13c0*/  STG.E desc[UR6][R10.64], R5 ;  /* 0x000000050a007986 */ /* 0x000fe2000c101906 */
[----:B------:R-:W-:Y:S05]  /*13d0*/  EXIT ;  /* 0x000000000000794d */ /* 0x000fea0003800000 */
.L_x_5:
[----:B------:R-:W0:Y:S02]  /*13e0*/  LDCU.S8 UR4, c[0x0][0x389] ;  /* 0x00007120ff0477ac */ /* 0x000e240008000200 */
[----:B0-----:R-:W-:-:S09]  /*13f0*/  UISETP.NE.AND UP0, UPT, UR4, URZ, UPT ;  /* 0x000000ff0400728c */ /* 0x001fd2000bf05270 */
[----:B------:R-:W-:Y:S05]  /*1400*/  BRA.U UP0, `(.L_x_27) ;  /* 0x0000000900987547 */ /* 0x000fea000b800000 */
[C---:B------:R-:W-:Y:S01]  /*1410*/  VIADD R19, R3.reuse, 0x1 ;  /* 0x0000000103137836 */ /* 0x040fe20000000000 */
[----:B------:R-:W-:Y:S01]  /*1420*/  ISETP.GE.AND P3, PT, R3, -0x1, PT ;  /* 0xffffffff0300780c */ /* 0x000fe20003f66270 */
[----:B------:R-:W-:Y:S03]  /*1430*/  BSSY.RECONVERGENT B1, `(.L_x_28) ;  /* 0x000001a000017945 */ /* 0x000fe60003800200 */
[----:B------:R-:W-:-:S13]  /*1440*/  ISETP.GE.U32.AND P2, PT, R19, R0, PT ;  /* 0x000000001300720c */ /* 0x000fda0003f46070 */
[----:B------:R-:W-:Y:S05]  /*1450*/  @!P2 BRA P3, `(.L_x_29) ;  /* 0x000000000024a947 */ /* 0x000fea0001800000 */
[----:B------:R-:W-:-:S04]  /*1460*/  FSETP.GEU.AND P2, PT, R8, R21, PT ;  /* 0x000000150800720b */ /* 0x000fc80003f4e000 */
[----:B------:R-:W-:-:S04]  /*1470*/  ISETP.NE.OR P2, PT, R5, RZ, P2 ;  /* 0x000000ff0500720c */ /* 0x000fc80001745670 */
[----:B------:R-:W-:-:S04]  /*1480*/  FSETP.LEU.OR P2, PT, R6, R21, P2 ;  /* 0x000000150600720b */ /* 0x000fc8000174b400 */
[----:B------:R-:W-:-:S13]  /*1490*/  PLOP3.LUT P2, PT, P2, P1, PT, 0xf8, 0x8f ;  /* 0x00000000008f781c */ /* 0x000fda0001743f70 */
[----:B------:R-:W-:Y:S05]  /*14a0*/  @!P2 BRA `(.L_x_30) ;  /* 0x000000000048a947 */ /* 0x000fea0003800000 */
[----:B------:R-:W2:Y:S02]  /*14b0*/  LDG.E R19, desc[UR6][R16.64] ;  /* 0x0000000610137981 */ /* 0x000ea4000c1e1900 */
[----:B--2---:R-:W-:-:S05]  /*14c0*/  FFMA R4, R19, -0.16666659712791442871, R4 ;  /* 0xbe2aaaa613047823 */ /* 0x004fca0000000004 */
[----:B------:R0:W-:Y:S01]  /*14d0*/  STG.E desc[UR6][R10.64], R4 ;  /* 0x000000040a007986 */ /* 0x0001e2000c101906 */
[----:B------:R-:W-:Y:S05]  /*14e0*/  BRA `(.L_x_30) ;  /* 0x0000000000387947 */ /* 0x000fea0003800000 */
.L_x_29:
[----:B------:R-:W-:Y:S01]  /*14f0*/  IMAD.IADD R18, R9, 0x1, R0 ;  /* 0x0000000109127824 */ /* 0x000fe200078e0200 */
[----:B------:R-:W2:Y:S03]  /*1500*/  LDG.E.U8 R20, desc[UR6][R14.64] ;  /* 0x000000060e147981 */ /* 0x000ea6000c1e1100 */
[----:B------:R-:W-:-:S05]  /*1510*/  IMAD R23, R18, R0, R7 ;  /* 0x0000000012177224 */ /* 0x000fca00078e0207 */
[----:B------:R-:W-:-:S05]  /*1520*/  IADD3 R18, P2, PT, R23, UR8, RZ ;  /* 0x0000000817127c10 */ /* 0x000fca000ff5e0ff */
[----:B------:R-:W-:-:S06]  /*1530*/  IMAD.X R19, RZ, RZ, UR9, P2 ;  /* 0x00000009ff137e24 */ /* 0x000fcc00090e06ff */
[----:B------:R-:W2:Y:S02]  /*1540*/  LDG.E.U8 R19, desc[UR6][R18.64] ;  /* 0x0000000612137981 */ /* 0x000ea4000c1e1100 */
[----:B--2---:R-:W-:-:S13]  /*1550*/  ISETP.NE.AND P2, PT, R20, R19, PT ;  /* 0x000000131400720c */ /* 0x004fda0003f45270 */
[----:B------:R-:W-:Y:S05]  /*1560*/  @P2 BRA `(.L_x_30) ;  /* 0x0000000000182947 */ /* 0x000fea0003800000 */
[----:B------:R-:W-:Y:S02]  /*1570*/  IMAD.WIDE.U32 R18, R23, 0x4, R12 ;  /* 0x0000000417127825 */ /* 0x000fe400078e000c */
[----:B------:R-:W2:Y:S04]  /*1580*/  LDG.E R23, desc[UR6][R16.64] ;  /* 0x0000000610177981 */ /* 0x000ea8000c1e1900 */
[----:B------:R-:W2:Y:S02]  /*1590*/  LDG.E R18, desc[UR6][R18.64] ;  /* 0x0000000612127981 */ /* 0x000ea4000c1e1900 */
[----:B--2---:R-:W-:-:S04]  /*15a0*/  FADD R23, R18, -R23 ;  /* 0x8000001712177221 */ /* 0x004fc80000000000 */
[----:B------:R-:W-:-:S05]  /*15b0*/  FFMA R4, R23, 0.16666659712791442871, R4 ;  /* 0x3e2aaaa617047823 */ /* 0x000fca0000000004 */
[----:B------:R2:W-:Y:S02]  /*15c0*/  STG.E desc[UR6][R10.64], R4 ;  /* 0x000000040a007986 */ /* 0x0005e4000c101906 */
.L_x_30:
[----:B------:R-:W-:Y:S05]  /*15d0*/  BSYNC.RECONVERGENT B1 ;  /* 0x0000000000017941 */ /* 0x000fea0003800200 */
.L_x_28:
[C---:B------:R-:W-:Y:S01]  /*15e0*/  ISETP.GT.U32.AND P2, PT, R3.reuse, R0, PT ;  /* 0x000000000300720c */ /* 0x040fe20003f44070 */
[----:B------:R-:W-:Y:S01]  /*15f0*/  BSSY.RECONVERGENT B1, `(.L_x_31) ;  /* 0x000001b000017945 */ /* 0x000fe20003800200 */
[----:B------:R-:W-:-:S13]  /*1600*/  ISETP.GT.AND P3, PT, R3, RZ, PT ;  /* 0x000000ff0300720c */ /* 0x000fda0003f64270 */
[----:B------:R-:W-:Y:S05]  /*1610*/  @!P2 BRA P3, `(.L_x_32) ;  /* 0x000000000024a947 */ /* 0x000fea0001800000 */
[----:B------:R-:W-:-:S04]  /*1620*/  FSETP.GEU.AND P2, PT, R8, R21, PT ;  /* 0x000000150800720b */ /* 0x000fc80003f4e000 */
[----:B------:R-:W-:-:S04]  /*1630*/  ISETP.NE.OR P2, PT, R5, RZ, P2 ;  /* 0x000000ff0500720c */ /* 0x000fc80001745670 */
[----:B------:R-:W-:-:S04]  /*1640*/  FSETP.LEU.OR P2, PT, R6, R21, P2 ;  /* 0x000000150600720b */ /* 0x000fc8000174b400 */
[----:B------:R-:W-:-:S13]  /*1650*/  PLOP3.LUT P2, PT, P2, P1, PT, 0xf8, 0x8f ;  /* 0x00000000008f781c */ /* 0x000fda0001743f70 */
[----:B------:R-:W-:Y:S05]  /*1660*/  @!P2 BRA `(.L_x_33) ;  /* 0x00000000004ca947 */ /* 0x000fea0003800000 */
[----:B------:R-:W0:Y:S02]  /*1670*/  LDG.E R19, desc[UR6][R16.64] ;  /* 0x0000000610137981 */ /* 0x000e24000c1e1900 */
[----:B0-2---:R-:W-:-:S05]  /*1680*/  FFMA R4, R19, -0.16666659712791442871, R4 ;  /* 0xbe2aaaa613047823 */ /* 0x005fca0000000004 */
[----:B------:R4:W-:Y:S01]  /*1690*/  STG.E desc[UR6][R10.64], R4 ;  /* 0x000000040a007986 */ /* 0x0009e2000c101906 */
[----:B------:R-:W-:Y:S05]  /*16a0*/  BRA `(.L_x_33) ;  /* 0x00000000003c7947 */ /* 0x000fea0003800000 */
.L_x_32:
[----:B------:R-:W-:Y:S01]  /*16b0*/  IMAD R18, R3, R0, -R0 ;  /* 0x0000000003127224 */ /* 0x000fe200078e0a00 */
[----:B------:R-:W3:Y:S03]  /*16c0*/  LDG.E.U8 R20, desc[UR6][R14.64] ;  /* 0x000000060e147981 */ /* 0x000ee6000c1e1100 */
[----:B------:R-:W-:-:S04]  /*16d0*/  IMAD.IADD R18, R5, 0x1, R18 ;  /* 0x0000000105127824 */ /* 0x000fc800078e0212 */
[----:B------:R-:W-:-:S05]  /*16e0*/  IMAD R23, R18, R0, R7 ;  /* 0x0000000012177224 */ /* 0x000fca00078e0207 */
[----:B------:R-:W-:-:S05]  /*16f0*/  IADD3 R18, P2, PT, R23, UR8, RZ ;  /* 0x0000000817127c10 */ /* 0x000fca000ff5e0ff */
[----:B------:R-:W-:-:S06]  /*1700*/  IMAD.X R19, RZ, RZ, UR9, P2 ;  /* 0x00000009ff137e24 */ /* 0x000fcc00090e06ff */
[----:B------:R-:W3:Y:S02]  /*1710*/  LDG.E.U8 R19, desc[UR6][R18.64] ;  /* 0x0000000612137981 */ /* 0x000ee4000c1e1100 */
[----:B---3--:R-:W-:-:S13]  /*1720*/  ISETP.NE.AND P2, PT, R20, R19, PT ;  /* 0x000000131400720c */ /* 0x008fda0003f45270 */
[----:B------:R-:W-:Y:S05]  /*1730*/  @P2 BRA `(.L_x_33) ;  /* 0x0000000000182947 */ /* 0x000fea0003800000 */
[----:B------:R-:W-:Y:S02]  /*1740*/  IMAD.WIDE.U32 R18, R23, 0x4, R12 ;  /* 0x0000000417127825 */ /* 0x000fe400078e000c */
[----:B------:R-:W3:Y:S04]  /*1750*/  LDG.E R23, desc[UR6][R16.64] ;  /* 0x0000000610177981 */ /* 0x000ee8000c1e1900 */
[----:B------:R-:W3:Y:S02]  /*1760*/  LDG.E R18, desc[UR6][R18.64] ;  /* 0x0000000612127981 */ /* 0x000ee4000c1e1900 */
[----:B---3--:R-:W-:-:S04]  /*1770*/  FADD R23, R18, -R23 ;  /* 0x8000001712177221 */ /* 0x008fc80000000000 */
[----:B0-2---:R-:W-:-:S05]  /*1780*/  FFMA R4, R23, 0.16666659712791442871, R4 ;  /* 0x3e2aaaa617047823 */ /* 0x005fca0000000004 */
[----:B------:R3:W-:Y:S02]  /*1790*/  STG.E desc[UR6][R10.64], R4 ;  /* 0x000000040a007986 */ /* 0x0007e4000c101906 */
.L_x_33:
[----:B------:R-:W-:Y:S05]  /*17a0*/  BSYNC.RECONVERGENT B1 ;  /* 0x0000000000017941 */ /* 0x000fea0003800200 */
.L_x_31:
[----:B------:R-:W-:Y:S01]  /*17b0*/  VIADD R19, R5, 0x1 ;  /* 0x0000000105137836 */ /* 0x000fe20000000000 */
[----:B------:R-:W-:Y:S01]  /*17c0*/  ISETP.GE.AND P3, PT, R3, RZ, PT ;  /* 0x000000ff0300720c */ /* 0x000fe20003f66270 */
[----:B------:R-:W-:Y:S03]  /*17d0*/  BSSY.RECONVERGENT B1, `(.L_x_34) ;  /* 0x0000018000017945 */ /* 0x000fe60003800200 */
[----:B------:R-:W-:-:S13]  /*17e0*/  ISETP.LT.U32.AND P2, PT, R19, R0, PT ;  /* 0x000000001300720c */ /* 0x000fda0003f41070 */
[----:B------:R-:W-:Y:S05]  /*17f0*/  @P3 BRA P2, `(.L_x_35) ;  /* 0x0000000000243947 */ /* 0x000fea0001000000 */
[----:B------:R-:W-:-:S04]  /*1800*/  FSETP.GEU.AND P2, PT, R8, R21, PT ;  /* 0x000000150800720b */ /* 0x000fc80003f4e000 */
[----:B------:R-:W-:-:S04]  /*1810*/  ISETP.NE.OR P2, PT, R5, RZ, P2 ;  /* 0x000000ff0500720c */ /* 0x000fc80001745670 */
[----:B------:R-:W-:-:S04]  /*1820*/  FSETP.LEU.OR P2, PT, R6, R21, P2 ;  /* 0x000000150600720b */ /* 0x000fc8000174b400 */
[----:B------:R-:W-:-:S13]  /*1830*/  PLOP3.LUT P2, PT, P2, P1, PT, 0xf8, 0x8f ;  /* 0x00000000008f781c */ /* 0x000fda0001743f70 */
[----:B------:R-:W-:Y:S05]  /*1840*/  @!P2 BRA `(.L_x_36) ;  /* 0x000000000040a947 */ /* 0x000fea0003800000 */
[----:B------:R-:W0:Y:S02]  /*1850*/  LDG.E R19, desc[UR6][R16.64] ;  /* 0x0000000610137981 */ /* 0x000e24000c1e1900 */
[----:B0-234-:R-:W-:-:S05]  /*1860*/  FFMA R4, R19, -0.16666659712791442871, R4 ;  /* 0xbe2aaaa613047823 */ /* 0x01dfca0000000004 */
[----:B------:R0:W-:Y:S01]  /*1870*/  STG.E desc[UR6][R10.64], R4 ;  /* 0x000000040a007986 */ /* 0x0001e2000c101906 */
[----:B------:R-:W-:Y:S05]  /*1880*/  BRA `(.L_x_36) ;  /* 0x0000000000307947 */ /* 0x000fea0003800000 */
.L_x_35:
[----:B------:R-:W-:Y:S01]  /*1890*/  IADD3 R18, P2, PT, R14, R0, RZ ;  /* 0x000000000e127210 */ /* 0x000fe20007f5e0ff */
[----:B------:R-:W5:Y:S03]  /*18a0*/  LDG.E.U8 R20, desc[UR6][R14.64] ;  /* 0x000000060e147981 */ /* 0x000f66000c1e1100 */
[----:B------:R-:W-:-:S06]  /*18b0*/  LEA.HI.X.SX32 R19, R0, R15, 0x1, P2 ;  /* 0x0000000f00137211 */ /* 0x000fcc00010f0eff */
[----:B------:R-:W5:Y:S02]  /*18c0*/  LDG.E.U8 R19, desc[UR6][R18.64] ;  /* 0x0000000612137981 */ /* 0x000f64000c1e1100 */
[----:B-----5:R-:W-:-:S13]  /*18d0*/  ISETP.NE.AND P2, PT, R20, R19, PT ;  /* 0x000000131400720c */ /* 0x020fda0003f45270 */
[----:B------:R-:W-:Y:S05]  /*18e0*/  @P2 BRA `(.L_x_36) ;  /* 0x0000000000182947 */ /* 0x000fea0003800000 */
[----:B------:R-:W-:Y:S01]  /*18f0*/  IMAD.WIDE R18, R0, 0x4, R16 ;  /* 0x0000000400127825 */ /* 0x000fe200078e0210 */
[----:B------:R-:W5:Y:S05]  /*1900*/  LDG.E R23, desc[UR6][R16.64] ;  /* 0x0000000610177981 */ /* 0x000f6a000c1e1900 */
[----:B------:R-:W5:Y:S02]  /*1910*/  LDG.E R18, desc[UR6][R18.64] ;  /* 0x0000000612127981 */ /* 0x000f64000c1e1900 */
[----:B-----5:R-:W-:-:S04]  /*1920*/  FADD R23, R18, -R23 ;  /* 0x8000001712177221 */ /* 0x020fc80000000000 */
[----:B0-234-:R-:W-:-:S05]  /*1930*/  FFMA R4, R23, 0.16666659712791442871, R4 ;  /* 0x3e2aaaa617047823 */ /* 0x01dfca0000000004 */
[----:B------:R0:W-:Y:S02]  /*1940*/  STG.E desc[UR6][R10.64], R4 ;  /* 0x000000040a007986 */ /* 0x0001e4000c101906 */
.L_x_36:
[----:B------:R-:W-:Y:S05]  /*1950*/  BSYNC.RECONVERGENT B1 ;  /* 0x0000000000017941 */ /* 0x000fea0003800200 */
.L_x_34:
[----:B------:R-:W-:Y:S01]  /*1960*/  ISETP.GT.AND P0, PT, R3, -0x1, P0 ;  /* 0xffffffff0300780c */ /* 0x000fe20000704270 */
[----:B------:R-:W-:Y:S01]  /*1970*/  BSSY.RECONVERGENT B1, `(.L_x_37) ;  /* 0x000001a000017945 */ /* 0x000fe20003800200 */
[----:B------:R-:W-:-:S13]  /*1980*/  ISETP.LE.U32.AND P2, PT, R5, R0, PT ;  /* 0x000000000500720c */ /* 0x000fda0003f43070 */
        /* <DEDUP_REMOVED lines=10> */
.L_x_38:
[----:B------:R-:W-:-:S04]  /*1a30*/  VIADD R9, R9, 0xffffffff ;  /* 0xffffffff09097836 */ /* 0x000fc80000000000 */
[----:B------:R-:W-:Y:S02]  /*1a40*/  IMAD R23, R9, R0, R7 ;  /* 0x0000000009177224 */ /* 0x000fe400078e0207 */
[----:B------:R-:W5:Y:S03]  /*1a50*/  LDG.E.U8 R9, desc[UR6][R14.64] ;  /* 0x000000060e097981 */ /* 0x000f66000c1e1100 */
[----:B------:R-:W-:-:S04]  /*1a60*/  IADD3 R18, P0, PT, R23, UR8, RZ ;  /* 0x0000000817127c10 */ /* 0x000fc8000ff1e0ff */
[----:B------:R-:W-:-:S05]  /*1a70*/  LEA.HI.X.SX32 R19, R23, UR9, 0x1, P0 ;  /* 0x0000000917137c11 */ /* 0x000fca00080f0eff */
        /* <DEDUP_REMOVED lines=9> */
.L_x_39:
[----:B------:R-:W-:Y:S05]  /*1b10*/  BSYNC.RECONVERGENT B1 ;  /* 0x0000000000017941 */ /* 0x000fea0003800200 */
.L_x_37:
[----:B------:R-:W5:Y:S01]  /*1b20*/  LDCU.64 UR4, c[0x0][0x398] ;  /* 0x00007300ff0477ac */ /* 0x000f620008000a00 */
[C---:B------:R-:W-:Y:S01]  /*1b30*/  VIADD R13, R7.reuse, 0x1 ;  /* 0x00000001070d7836 */ /* 0x040fe20000000000 */
[----:B------:R-:W-:Y:S01]  /*1b40*/  IADD3 R9, P0, PT, R7, R2, RZ ;  /* 0x0000000207097210 */ /* 0x000fe20007f1e0ff */
[----:B------:R-:W-:Y:S03]  /*1b50*/  BSSY.RECONVERGENT B1, `(.L_x_40) ;  /* 0x000001a000017945 */ /* 0x000fe60003800200 */
[----:B------:R-:W-:Y:S02]  /*1b60*/  ISETP.LT.U32.AND P4, PT, R13, R0, PT ;  /* 0x000000000d00720c */ /* 0x000fe40003f81070 */
[----:B------:R-:W-:Y:S02]  /*1b70*/  LEA.HI.X.SX32 R2, R2, RZ, 0x1, P0 ;  /* 0x000000ff02027211 */ /* 0x000fe400000f0eff */
[----:B------:R-:W-:-:S04]  /*1b80*/  IADD3 R18, P2, PT, R9, UR8, RZ ;  /* 0x0000000809127c10 */ /* 0x000fc8000ff5e0ff */
[----:B------:R-:W-:Y:S02]  /*1b90*/  IADD3.X R19, PT, PT, R2, UR9, RZ, P2, !PT ;  /* 0x0000000902137c10 */ /* 0x000fe400097fe4ff */
[----:B-----5:R-:W-:-:S04]  /*1ba0*/  LEA R12, P0, R9, UR4, 0x2 ;  /* 0x00000004090c7c11 */ /* 0x020fc8000f8010ff */
[----:B------:R-:W-:Y:S01]  /*1bb0*/  LEA.HI.X R13, R9, UR5, R2, 0x2, P0 ;  /* 0x00000005090d7c11 */ /* 0x000fe200080f1402 */
[----:B------:R-:W-:Y:S08]  /*1bc0*/  @P3 BRA P4, `(.L_x_41) ;  /* 0x0000000000243947 */ /* 0x000ff00002000000 */
        /* <DEDUP_REMOVED lines=9> */
.L_x_41:
[----:B------:R-:W5:Y:S04]  /*1c60*/  LDG.E.U8 R2, desc[UR6][R14.64] ;  /* 0x000000060e027981 */ /* 0x000f68000c1e1100 */
[----:B------:R-:W5:Y:S02]  /*1c70*/  LDG.E.U8 R9, desc[UR6][R18.64+0x1] ;  /* 0x0000010612097981 */ /* 0x000f64000c1e1100 */
[----:B-----5:R-:W-:-:S13]  /*1c80*/  ISETP.NE.AND P0, PT, R2, R9, PT ;  /* 0x000000090200720c */ /* 0x020fda0003f05270 */
[----:B------:R-:W-:Y:S05]  /*1c90*/  @P0 BRA `(.L_x_42) ;  /* 0x0000000000140947 */ /* 0x000fea0003800000 */
[----:B------:R-:W5:Y:S04]  /*1ca0*/  LDG.E R2, desc[UR6][R12.64+0x4] ;  /* 0x000004060c027981 */ /* 0x000f68000c1e1900 */
[----:B------:R-:W5:Y:S02]  /*1cb0*/  LDG.E R9, desc[UR6][R16.64] ;  /* 0x0000000610097981 */ /* 0x000f64000c1e1900 */
[----:B-----5:R-:W-:-:S04]  /*1cc0*/  FADD R9, R2, -R9 ;  /* 0x8000000902097221 */ /* 0x020fc80000000000 */
[----:B0-234-:R-:W-:-:S05]  /*1cd0*/  FFMA R4, R9, 0.16666659712791442871, R4 ;  /* 0x3e2aaaa609047823 */ /* 0x01dfca0000000004 */
[----:B------:R0:W-:Y:S02]  /*1ce0*/  STG.E desc[UR6][R10.64], R4 ;  /* 0x000000040a007986 */ /* 0x0001e4000c101906 */
.L_x_42:
[----:B------:R-:W-:Y:S05]  /*1cf0*/  BSYNC.RECONVERGENT B1 ;  /* 0x0000000000017941 */ /* 0x000fea0003800200 */
.L_x_40:
[C---:B------:R-:W-:Y:S02]  /*1d00*/  ISETP.NE.AND P0, PT, R7.reuse, RZ, PT ;  /* 0x000000ff0700720c */ /* 0x040fe40003f05270 */
[----:B------:R-:W-:Y:S02]  /*1d10*/  ISETP.LE.U32.AND P2, PT, R7, R0, PT ;  /* 0x000000000700720c */ /* 0x000fe40003f43070 */
[----:B------:R-:W-:-:S13]  /*1d20*/  ISETP.GT.AND P0, PT, R3, -0x1, P0 ;  /* 0xffffffff0300780c */ /* 0x000fda0000704270 */
[----:B------:R-:W-:Y:S05]  /*1d30*/  @P0 BRA P2, `(.L_x_43) ;  /* 0x0000000000240947 */ /* 0x000fea0001000000 */
[----:B------:R-:W-:-:S04]  /*1d40*/  FSETP.GEU.AND P0, PT, R8, R21, PT ;  /* 0x000000150800720b */ /* 0x000fc80003f0e000 */
[----:B------:R-:W-:-:S04]  /*1d50*/  ISETP.NE.OR P0, PT, R5, RZ, P0 ;  /* 0x000000ff0500720c */ /* 0x000fc80000705670 */
[----:B------:R-:W-:-:S04]  /*1d60*/  FSETP.LEU.OR P0, PT, R6, R21, P0 ;  /* 0x000000150600720b */ /* 0x000fc8000070b400 */
[----:B------:R-:W-:-:S13]  /*1d70*/  PLOP3.LUT P0, PT, P0, P1, PT, 0xf8, 0x8f ;  /* 0x00000000008f781c */ /* 0x000fda0000703f70 */
[----:B------:R-:W-:Y:S05]  /*1d80*/  @!P0 EXIT ;  /* 0x000000000000894d */ /* 0x000fea0003800000 */
[----:B------:R-:W5:Y:S02]  /*1d90*/  LDG.E R17, desc[UR6][R16.64] ;  /* 0x0000000610117981 */ /* 0x000f64000c1e1900 */
[----:B-----5:R-:W-:-:S05]  /*1da0*/  FFMA R3, R17, -0.16666659712791442871, R4 ;  /* 0xbe2aaaa611037823 */ /* 0x020fca0000000004 */
[----:B------:R-:W-:Y:S01]  /*1db0*/  STG.E desc[UR6][R10.64], R3 ;  /* 0x000000030a007986 */ /* 0x000fe2000c101906 */
[----:B------:R-:W-:Y:S05]  /*1dc0*/  EXIT ;  /* 0x000000000000794d */ /* 0x000fea0003800000 */
.L_x_43:
[----:B------:R-:W5:Y:S04]  /*1dd0*/  LDG.E.U8 R14, desc[UR6][R14.64] ;  /* 0x000000060e0e7981 */ /* 0x000f68000c1e1100 */
[----:B------:R-:W5:Y:S02]  /*1de0*/  LDG.E.U8 R19, desc[UR6][R18.64+-0x1] ;  /* 0xffffff0612137981 */ /* 0x000f64000c1e1100 */
[----:B-----5:R-:W-:-:S13]  /*1df0*/  ISETP.NE.AND P0, PT, R14, R19, PT ;  /* 0x000000130e00720c */ /* 0x020fda0003f05270 */
[----:B------:R-:W-:Y:S05]  /*1e00*/  @P0 EXIT ;  /* 0x000000000000094d */ /* 0x000fea0003800000 */
[----:B------:R-:W5:Y:S04]  /*1e10*/  LDG.E R12, desc[UR6][R12.64+-0x4] ;  /* 0xfffffc060c0c7981 */ /* 0x000f68000c1e1900 */
[----:B------:R-:W5:Y:S02]  /*1e20*/  LDG.E R17, desc[UR6][R16.64] ;  /* 0x0000000610117981 */ /* 0x000f64000c1e1900 */
[----:B-----5:R-:W-:-:S04]  /*1e30*/  FADD R3, R12, -R17 ;  /* 0x800000110c037221 */ /* 0x020fc80000000000 */
[----:B------:R-:W-:-:S05]  /*1e40*/  FFMA R3, R3, 0.16666659712791442871, R4 ;  /* 0x3e2aaaa603037823 */ /* 0x000fca0000000004 */
[----:B------:R-:W-:Y:S01]  /*1e50*/  STG.E desc[UR6][R10.64], R3 ;  /* 0x000000030a007986 */ /* 0x000fe2000c101906 */
[----:B------:R-:W-:Y:S05]  /*1e60*/  EXIT ;  /* 0x000000000000794d */ /* 0x000fea0003800000 */
.L_x_27:
[----:B------:R-:W-:Y:S01]  /*1e70*/  VIADD R15, R3, 0x1 ;  /* 0x00000001030f7836 */ /* 0x000fe20000000000 */
[----:B------:R-:W-:Y:S04]  /*1e80*/  BSSY.RECONVERGENT B1, `(.L_x_44) ;  /* 0x0000015000017945 */ /* 0x000fe80003800200 */
[----:B------:R-:W-:-:S04]  /*1e90*/  ISETP.GE.U32.AND P2, PT, R15, R0, PT ;  /* 0x000000000f00720c */ /* 0x000fc80003f46070 */
[----:B------:R-:W-:-:S13]  /*1ea0*/  ISETP.LT.OR P2, PT, R3, -0x1, P2 ;  /* 0xffffffff0300780c */ /* 0x000fda0001741670 */
[----:B------:R-:W-:Y:S05]  /*1eb0*/  @P2 BRA `(.L_x_45) ;  /* 0x0000000000242947 */ /* 0x000fea0003800000 */
[----:B------:R-:W-:Y:S01]  /*1ec0*/  IMAD.IADD R14, R9, 0x1, R0 ;  /* 0x00000001090e7824 */ /* 0x000fe200078e0200 */
[----:B------:R-:W2:Y:S03]  /*1ed0*/  LDG.E R19, desc[UR6][R16.64] ;  /* 0x0000000610137981 */ /* 0x000ea6000c1e1900 */
[----:B------:R-:W-:-:S04]  /*1ee0*/  IMAD R15, R14, R0, R7 ;  /* 0x000000000e0f7224 */ /* 0x000fc800078e0207 */
[----:B------:R-:W-:-:S06]  /*1ef0*/  IMAD.WIDE.U32 R14, R15, 0x4, R12 ;  /* 0x000000040f0e7825 */ /* 0x000fcc00078e000c */
[----:B------:R-:W2:Y:S02]  /*1f00*/  LDG.E R14, desc[UR6][R14.64] ;  /* 0x000000060e0e7981 */ /* 0x000ea4000c1e1900 */
[----:B--2---:R-:W-:-:S04]  /*1f10*/  FADD R19, R14, -R19 ;  /* 0x800000130e137221 */ /* 0x004fc80000000000 */
[----:B------:R-:W-:-:S05]  /*1f20*/  FFMA R4, R19, 0.16666659712791442871, R4 ;  /* 0x3e2aaaa613047823 */ /* 0x000fca0000000004 */
[----:B------:R0:W-:Y:S01]  /*1f30*/  STG.E desc[UR6][R10.64], R4 ;  /* 0x000000040a007986 */ /* 0x0001e2000c101906 */
[----:B------:R-:W-:Y:S05]  /*1f40*/  BRA `(.L_x_46) ;  /* 0x0000000000207947 */ /* 0x000fea0003800000 */
.L_x_45:
[----:B------:R-:W-:-:S04]  /*1f50*/  FSETP.GEU.AND P2, PT, R8, R21, PT ;  /* 0x000000150800720b */ /* 0x000fc80003f4e000 */
[----:B------:R-:W-:-:S04]  /*1f60*/  ISETP.NE.OR P2, PT, R5, RZ, P2 ;  /* 0x000000ff0500720c */ /* 0x000fc80001745670 */
[----:B------:R-:W-:-:S04]  /*1f70*/  FSETP.LEU.OR P2, PT, R6, R21, P2 ;  /* 0x000000150600720b */ /* 0x000fc8000174b400 */
[----:B------:R-:W-:-:S13]  /*1f80*/  PLOP3.LUT P2, PT, P2, P1, PT, 0xf8, 0x8f ;  /* 0x00000000008f781c */ /* 0x000fda0001743f70 */
[----:B------:R-:W-:Y:S05]  /*1f90*/  @!P2 BRA `(.L_x_46) ;  /* 0x00000000000ca947 */ /* 0x000fea0003800000 */
[----:B------:R-:W2:Y:S02]  /*1fa0*/  LDG.E R15, desc[UR6][R16.64] ;  /* 0x00000006100f7981 */ /* 0x000ea4000c1e1900 */
[----:B--2---:R-:W-:-:S05]  /*1fb0*/  FFMA R4, R15, -0.16666659712791442871, R4 ;  /* 0xbe2aaaa60f047823 */ /* 0x004fca0000000004 */
[----:B------:R2:W-:Y:S02]  /*1fc0*/  STG.E desc[UR6][R10.64], R4 ;  /* 0x000000040a007986 */ /* 0x0005e4000c101906 */
.L_x_46:
[----:B------:R-:W-:Y:S05]  /*1fd0*/  BSYNC.RECONVERGENT B1 ;  /* 0x0000000000017941 */ /* 0x000fea0003800200 */
.L_x_44:
        /* <DEDUP_REMOVED lines=13> */
.L_x_48:
[----:B------:R-:W-:Y:S01]  /*20b0*/  IMAD R14, R3, R0, -R0 ;  /* 0x00000000030e7224 */ /* 0x000fe200078e0a00 */
[----:B------:R-:W3:Y:S03]  /*20c0*/  LDG.E R19, desc[UR6][R16.64] ;  /* 0x0000000610137981 */ /* 0x000ee6000c1e1900 */
[----:B------:R-:W-:-:S04]  /*20d0*/  IMAD.IADD R14, R5, 0x1, R14 ;  /* 0x00000001050e7824 */ /* 0x000fc800078e020e */
[----:B------:R-:W-:-:S04]  /*20e0*/  IMAD R15, R14, R0, R7 ;  /* 0x000000000e0f7224 */ /* 0x000fc800078e0207 */
[----:B------:R-:W-:-:S06]  /*20f0*/  IMAD.WIDE.U32 R14, R15, 0x4, R12 ;  /* 0x000000040f0e7825 */ /* 0x000fcc00078e000c */
[----:B------:R-:W3:Y:S02]  /*2100*/  LDG.E R14, desc[UR6][R14.64] ;  /* 0x000000060e0e7981 */ /* 0x000ee4000c1e1900 */
[----:B---3--:R-:W-:-:S04]  /*2110*/  FADD R19, R14, -R19 ;  /* 0x800000130e137221 */ /* 0x008fc80000000000 */
[----:B0-2---:R-:W-:-:S05]  /*2120*/  FFMA R4, R19, 0.16666659712791442871, R4 ;  /* 0x3e2aaaa613047823 */ /* 0x005fca0000000004 */
[----:B------:R4:W-:Y:S02]  /*2130*/  STG.E desc[UR6][R10.64], R4 ;  /* 0x000000040a007986 */ /* 0x0009e4000c101906 */
.L_x_49:
[----:B------:R-:W-:Y:S05]  /*2140*/  BSYNC.RECONVERGENT B1 ;  /* 0x0000000000017941 */ /* 0x000fea0003800200 */
.L_x_47:
        /* <DEDUP_REMOVED lines=14> */
.L_x_51:
[----:B------:R-:W-:Y:S01]  /*2230*/  IMAD.WIDE R14, R0, 0x4, R16 ;  /* 0x00000004000e7825 */ /* 0x000fe200078e0210 */
[----:B------:R-:W5:Y:S05]  /*2240*/  LDG.E R19, desc[UR6][R16.64] ;  /* 0x0000000610137981 */ /* 0x000f6a000c1e1900 */
[----:B------:R-:W5:Y:S02]  /*2250*/  LDG.E R14, desc[UR6][R14.64] ;  /* 0x000000060e0e7981 */ /* 0x000f64000c1e1900 */
[----:B-----5:R-:W-:-:S04]  /*2260*/  FADD R19, R14, -R19 ;  /* 0x800000130e137221 */ /* 0x020fc80000000000 */
[----:B0-234-:R-:W-:-:S05]  /*2270*/  FFMA R4, R19, 0.16666659712791442871, R4 ;  /* 0x3e2aaaa613047823 */ /* 0x01dfca0000000004 */
[----:B------:R0:W-:Y:S02]  /*2280*/  STG.E desc[UR6][R10.64], R4 ;  /* 0x000000040a007986 */ /* 0x0001e4000c101906 */
.L_x_52:
[----:B------:R-:W-:Y:S05]  /*2290*/  BSYNC.RECONVERGENT B1 ;  /* 0x0000000000017941 */ /* 0x000fea0003800200 */
.L_x_50:
        /* <DEDUP_REMOVED lines=13> */
.L_x_54:
[----:B------:R-:W-:-:S04]  /*2370*/  VIADD R9, R9, 0xffffffff ;  /* 0xffffffff09097836 */ /* 0x000fc80000000000 */
[----:B------:R-:W-:-:S04]  /*2380*/  IMAD R9, R9, R0, R7 ;  /* 0x0000000009097224 */ /* 0x000fc800078e0207 */
[----:B------:R-:W-:Y:S02]  /*2390*/  IMAD.WIDE R12, R9, 0x4, R12 ;  /* 0x00000004090c7825 */ /* 0x000fe400078e020c */
[----:B------:R-:W5:Y:S04]  /*23a0*/  LDG.E R9, desc[UR6][R16.64] ;  /* 0x0000000610097981 */ /* 0x000f68000c1e1900 */
[----:B------:R-:W5:Y:S02]  /*23b0*/  LDG.E R12, desc[UR6][R12.64] ;  /* 0x000000060c0c7981 */ /* 0x000f64000c1e1900 */
[----:B-----5:R-:W-:-:S04]  /*23c0*/  FADD R9, R12, -R9 ;  /* 0x800000090c097221 */ /* 0x020fc80000000000 */
[----:B0-234-:R-:W-:-:S05]  /*23d0*/  FFMA R4, R9, 0.16666659712791442871, R4 ;  /* 0x3e2aaaa609047823 */ /* 0x01dfca0000000004 */
[----:B------:R0:W-:Y:S02]  /*23e0*/  STG.E desc[UR6][R10.64], R4 ;  /* 0x000000040a007986 */ /* 0x0001e4000c101906 */
.L_x_55:
[----:B------:R-:W-:Y:S05]  /*23f0*/  BSYNC.RECONVERGENT B1 ;  /* 0x0000000000017941 */ /* 0x000fea0003800200 */
.L_x_53:
[----:B------:R-:W5:Y:S01]  /*2400*/  LDCU.64 UR4, c[0x0][0x398] ;  /* 0x00007300ff0477ac */ /* 0x000f620008000a00 */
[C---:B------:R-:W-:Y:S01]  /*2410*/  VIADD R13, R7.reuse, 0x1 ;  /* 0x00000001070d7836 */ /* 0x040fe20000000000 */
[----:B------:R-:W-:Y:S01]  /*2420*/  IADD3 R9, P0, PT, R7, R2, RZ ;  /* 0x0000000207097210 */ /* 0x000fe20007f1e0ff */
[----:B------:R-:W-:Y:S03]  /*2430*/  BSSY.RECONVERGENT B1, `(.L_x_56) ;  /* 0x0000014000017945 */ /* 0x000fe60003800200 */
[----:B------:R-:W-:Y:S02]  /*2440*/  ISETP.LT.U32.AND P2, PT, R13, R0, PT ;  /* 0x000000000d00720c */ /* 0x000fe40003f41070 */
[----:B------:R-:W-:Y:S02]  /*2450*/  LEA.HI.X.SX32 R2, R2, RZ, 0x1, P0 ;  /* 0x000000ff02027211 */ /* 0x000fe400000f0eff */
[----:B-----5:R-:W-:-:S04]  /*2460*/  LEA R12, P0, R9, UR4, 0x2 ;  /* 0x00000004090c7c11 */ /* 0x020fc8000f8010ff */
[----:B------:R-:W-:-:S05]  /*2470*/  LEA.HI.X R13, R9, UR5, R2, 0x2, P0 ;  /* 0x00000005090d7c11 */ /* 0x000fca00080f1402 */
        /* <DEDUP_REMOVED lines=10> */
.L_x_57:
[----:B------:R-:W5:Y:S04]  /*2520*/  LDG.E R2, desc[UR6][R12.64+0x4] ;  /* 0x000004060c027981 */ /* 0x000f68000c1e1900 */
[----:B------:R-:W5:Y:S02]  /*2530*/  LDG.E R9, desc[UR6][R16.64] ;  /* 0x0000000610097981 */ /* 0x000f64000c1e1900 */
[----:B-----5:R-:W-:-:S04]  /*2540*/  FADD R9, R2, -R9 ;  /* 0x8000000902097221 */ /* 0x020fc80000000000 */
[----:B0-234-:R-:W-:-:S05]  /*2550*/  FFMA R4, R9, 0.16666659712791442871, R4 ;  /* 0x3e2aaaa609047823 */ /* 0x01dfca0000000004 */
[----:B------:R0:W-:Y:S02]  /*2560*/  STG.E desc[UR6][R10.64], R4 ;  /* 0x000000040a007986 */ /* 0x0001e4000c101906 */
.L_x_58:
[----:B------:R-:W-:Y:S05]  /*2570*/  BSYNC.RECONVERGENT B1 ;  /* 0x0000000000017941 */ /* 0x000fea0003800200 */
.L_x_56:
        /* <DEDUP_REMOVED lines=13> */
.L_x_59:
[----:B------:R-:W5:Y:S04]  /*2650*/  LDG.E R12, desc[UR6][R12.64+-0x4] ;  /* 0xfffffc060c0c7981 */ /* 0x000f68000c1e1900 */
[----:B------:R-:W5:Y:S02]  /*2660*/  LDG.E R17, desc[UR6][R16.64] ;  /* 0x0000000610117981 */ /* 0x000f64000c1e1900 */
[----:B-----5:R-:W-:-:S04]  /*2670*/  FADD R3, R12, -R17 ;  /* 0x800000110c037221 */ /* 0x020fc80000000000 */
[----:B------:R-:W-:-:S05]  /*2680*/  FFMA R3, R3, 0.16666659712791442871, R4 ;  /* 0x3e2aaaa603037823 */ /* 0x000fca0000000004 */
[----:B------:R-:W-:Y:S01]  /*2690*/  STG.E desc[UR6][R10.64], R3 ;  /* 0x000000030a007986 */ /* 0x000fe2000c101906 */
[----:B------:R-:W-:Y:S05]  /*26a0*/  EXIT ;  /* 0x000000000000794d */ /* 0x000fea0003800000 */
.L_x_60:
[----:B------:R-:W-:-:S00]  /*26b0*/  BRA `(.L_x_60) ;  /* 0xfffffffc00fc7947 */ /* 0x000fc0000383ffff */
[----:B------:R-:W-:-:S00]  /*26c0*/  NOP ;  /* 0x0000000000007918 */ /* 0x000fc00000000000 */
        /* <DEDUP_REMOVED lines=11> */
.L_x_61:


//--------------------- .nv.shared.reserved.0     --------------------------
	.section	.nv.shared.reserved.0,"aw",@nobits
	.weak		__nv_reservedSMEM_offset_0_alias
	.size		__nv_reservedSMEM_offset_0_alias, 0, 64
	.other		__nv_reservedSMEM_offset_0_alias,@"STO_CUDA_RESERVED_SHARED STV_DEFAULT"
__nv_reservedSMEM_offset_0_alias:
	.zero		0
	.zero		64


//--------------------- .nv.constant0.thermalDiffusionStep --------------------------
	.section	.nv.constant0.thermalDiffusionStep,"a",@progbits
	.sectionflags	@""
	.align	4
.nv.constant0.thermalDiffusionStep:
	.zero		944


//--------------------- SYMBOLS --------------------------

	.type		.nv.reservedSmem.offset0,@object
	.size		.nv.reservedSmem.offset0,0x4
